//
// Generated by NVIDIA NVVM Compiler
//
// Compiler Build ID: CL-36424714
// Cuda compilation tools, release 13.0, V13.0.88
// Based on NVVM 20.0.0
//

.version 9.0
.target sm_100
.address_size 64

	// .globl	sgd_update_f16

.visible .entry sgd_update_f16(
	.param .align 8 .b8 sgd_update_f16_param_0[40],
	.param .u64 sgd_update_f16_param_1,
	.param .u64 .ptr .align 1 sgd_update_f16_param_2,
	.param .u64 .ptr .align 1 sgd_update_f16_param_3,
	.param .u64 .ptr .align 1 sgd_update_f16_param_4
)
{
	.reg .pred 	%p<19>;
	.reg .b16 	%rs<163>;
	.reg .b32 	%r<38>;
	.reg .b64 	%rd<69>;
	.reg .b64 	%fd<7>;

	ld.param.u32 	%r24, [sgd_update_f16_param_0+24];
	ld.param.u32 	%r23, [sgd_update_f16_param_0+8];
	ld.param.f64 	%fd2, [sgd_update_f16_param_0+16];
	ld.param.f64 	%fd1, [sgd_update_f16_param_0];
	ld.param.f64 	%fd3, [sgd_update_f16_param_0+32];
	ld.param.u64 	%rd23, [sgd_update_f16_param_1];
	ld.param.u64 	%rd24, [sgd_update_f16_param_2];
	ld.param.u64 	%rd25, [sgd_update_f16_param_3];
	ld.param.u64 	%rd26, [sgd_update_f16_param_4];
	cvta.to.global.u64 	%rd1, %rd25;
	cvta.to.global.u64 	%rd2, %rd26;
	cvta.to.global.u64 	%rd3, %rd24;
	// begin inline asm
	{  cvt.rn.f16.f64 %rs7, %fd3;}

	// end inline asm
	// begin inline asm
	{  cvt.rn.f16.f64 %rs8, %fd1;}

	// end inline asm
	// begin inline asm
	{  cvt.rn.f16.f64 %rs9, %fd2;}

	// end inline asm
	mov.u32 	%r25, %ctaid.x;
	mov.u32 	%r2, %ntid.x;
	mov.u32 	%r26, %tid.x;
	mad.lo.s32 	%r3, %r25, %r2, %r26;
	cvt.u64.u32 	%rd4, %r3;
	setp.le.u64 	%p1, %rd23, %rd4;
	@%p1 bra 	$L__BB0_19;
	mov.u32 	%r28, %nctaid.x;
	mul.lo.s32 	%r4, %r2, %r28;
	setp.eq.s32 	%p2, %r24, 2;
	@%p2 bra 	$L__BB0_7;
	setp.ne.s32 	%p3, %r24, 1;
	@%p3 bra 	$L__BB0_15;
	setp.eq.s32 	%p9, %r23, 1;
	@%p9 bra 	$L__BB0_20;
	setp.ne.s32 	%p10, %r23, 2;
	@%p10 bra 	$L__BB0_6;
$L__BB0_5:
	shl.b64 	%rd38, %rd4, 1;
	add.s64 	%rd39, %rd3, %rd38;
	add.s64 	%rd40, %rd2, %rd38;
	add.s64 	%rd41, %rd1, %rd38;
	ld.global.u16 	%rs81, [%rd41];
	ld.global.u16 	%rs77, [%rd40];
	ld.global.u16 	%rs75, [%rd39];
	// begin inline asm
	{mul.f16 %rs73,%rs7,%rs75;
}
	// end inline asm
	// begin inline asm
	{add.f16 %rs76,%rs77,%rs73;
}
	// end inline asm
	// begin inline asm
	{mul.f16 %rs79,%rs9,%rs81;
}
	// end inline asm
	// begin inline asm
	{add.f16 %rs82,%rs76,%rs79;
}
	// end inline asm
	// begin inline asm
	{mul.f16 %rs85,%rs9,%rs82;
}
	// end inline asm
	// begin inline asm
	{add.f16 %rs88,%rs76,%rs85;
}
	// end inline asm
	// begin inline asm
	{mul.f16 %rs91,%rs88,%rs8;
}
	// end inline asm
	st.global.u16 	[%rd41], %rs82;
	ld.global.u16 	%rs95, [%rd39];
	// begin inline asm
	{sub.f16 %rs94,%rs95,%rs91;
}
	// end inline asm
	st.global.u16 	[%rd39], %rs94;
	add.s32 	%r3, %r3, %r4;
	cvt.u64.u32 	%rd4, %r3;
	setp.gt.u64 	%p11, %rd23, %rd4;
	@%p11 bra 	$L__BB0_5;
	bra.uni 	$L__BB0_19;
$L__BB0_6:
	shl.b64 	%rd46, %rd4, 1;
	add.s64 	%rd47, %rd3, %rd46;
	add.s64 	%rd48, %rd2, %rd46;
	ld.global.u16 	%rs119, [%rd48];
	ld.global.u16 	%rs117, [%rd47];
	// begin inline asm
	{mul.f16 %rs115,%rs7,%rs117;
}
	// end inline asm
	// begin inline asm
	{add.f16 %rs118,%rs119,%rs115;
}
	// end inline asm
	// begin inline asm
	{mul.f16 %rs121,%rs118,%rs8;
}
	// end inline asm
	// begin inline asm
	{sub.f16 %rs124,%rs117,%rs121;
}
	// end inline asm
	st.global.u16 	[%rd47], %rs124;
	add.s32 	%r3, %r3, %r4;
	cvt.u64.u32 	%rd4, %r3;
	setp.gt.u64 	%p13, %rd23, %rd4;
	@%p13 bra 	$L__BB0_6;
	bra.uni 	$L__BB0_19;
$L__BB0_7:
	setp.eq.s32 	%p4, %r23, 1;
	@%p4 bra 	$L__BB0_11;
	setp.ne.s32 	%p5, %r23, 2;
	@%p5 bra 	$L__BB0_13;
	// begin inline asm
	{mul.f16 %rs10,%rs7,%rs8;
}
	// end inline asm
$L__BB0_10:
	shl.b64 	%rd27, %rd4, 1;
	add.s64 	%rd28, %rd3, %rd27;
	ld.global.u16 	%rs30, [%rd28];
	add.s64 	%rd29, %rd2, %rd27;
	ld.global.u16 	%rs17, [%rd29];
	add.s64 	%rd30, %rd1, %rd27;
	ld.global.u16 	%rs15, [%rd30];
	// begin inline asm
	{mul.f16 %rs13,%rs9,%rs15;
}
	// end inline asm
	// begin inline asm
	{add.f16 %rs16,%rs17,%rs13;
}
	// end inline asm
	// begin inline asm
	{mul.f16 %rs19,%rs9,%rs16;
}
	// end inline asm
	// begin inline asm
	{add.f16 %rs22,%rs17,%rs19;
}
	// end inline asm
	// begin inline asm
	{mul.f16 %rs25,%rs22,%rs8;
}
	// end inline asm
	// begin inline asm
	{mul.f16 %rs28,%rs10,%rs30;
}
	// end inline asm
	// begin inline asm
	{add.f16 %rs31,%rs25,%rs28;
}
	// end inline asm
	st.global.u16 	[%rd30], %rs16;
	ld.global.u16 	%rs35, [%rd28];
	// begin inline asm
	{sub.f16 %rs34,%rs35,%rs31;
}
	// end inline asm
	st.global.u16 	[%rd28], %rs34;
	add.s32 	%r3, %r3, %r4;
	cvt.u64.u32 	%rd4, %r3;
	setp.gt.u64 	%p6, %rd23, %rd4;
	@%p6 bra 	$L__BB0_10;
	bra.uni 	$L__BB0_19;
$L__BB0_11:
	// begin inline asm
	{mul.f16 %rs37,%rs7,%rs8;
}
	// end inline asm
$L__BB0_12:
	shl.b64 	%rd31, %rd4, 1;
	add.s64 	%rd32, %rd3, %rd31;
	ld.global.u16 	%rs51, [%rd32];
	add.s64 	%rd33, %rd2, %rd31;
	ld.global.u16 	%rs44, [%rd33];
	add.s64 	%rd34, %rd1, %rd31;
	ld.global.u16 	%rs42, [%rd34];
	// begin inline asm
	{mul.f16 %rs40,%rs9,%rs42;
}
	// end inline asm
	// begin inline asm
	{add.f16 %rs43,%rs44,%rs40;
}
	// end inline asm
	// begin inline asm
	{mul.f16 %rs46,%rs43,%rs8;
}
	// end inline asm
	// begin inline asm
	{mul.f16 %rs49,%rs37,%rs51;
}
	// end inline asm
	// begin inline asm
	{add.f16 %rs52,%rs46,%rs49;
}
	// end inline asm
	st.global.u16 	[%rd34], %rs43;
	ld.global.u16 	%rs56, [%rd32];
	// begin inline asm
	{sub.f16 %rs55,%rs56,%rs52;
}
	// end inline asm
	st.global.u16 	[%rd32], %rs55;
	add.s32 	%r3, %r3, %r4;
	cvt.u64.u32 	%rd4, %r3;
	setp.gt.u64 	%p7, %rd23, %rd4;
	@%p7 bra 	$L__BB0_12;
	bra.uni 	$L__BB0_19;
$L__BB0_13:
	// begin inline asm
	{mul.f16 %rs58,%rs7,%rs8;
}
	// end inline asm
$L__BB0_14:
	shl.b64 	%rd35, %rd4, 1;
	add.s64 	%rd36, %rd3, %rd35;
	ld.global.u16 	%rs66, [%rd36];
	add.s64 	%rd37, %rd2, %rd35;
	ld.global.u16 	%rs62, [%rd37];
	// begin inline asm
	{mul.f16 %rs61,%rs62,%rs8;
}
	// end inline asm
	// begin inline asm
	{mul.f16 %rs64,%rs58,%rs66;
}
	// end inline asm
	// begin inline asm
	{add.f16 %rs67,%rs61,%rs64;
}
	// end inline asm
	// begin inline asm
	{sub.f16 %rs70,%rs66,%rs67;
}
	// end inline asm
	st.global.u16 	[%rd36], %rs70;
	add.s32 	%r3, %r3, %r4;
	cvt.u64.u32 	%rd4, %r3;
	setp.gt.u64 	%p8, %rd23, %rd4;
	@%p8 bra 	$L__BB0_14;
	bra.uni 	$L__BB0_19;
$L__BB0_15:
	setp.eq.s32 	%p14, %r23, 1;
	@%p14 bra 	$L__BB0_21;
	setp.ne.s32 	%p15, %r23, 2;
	@%p15 bra 	$L__BB0_18;
$L__BB0_17:
	shl.b64 	%rd49, %rd4, 1;
	add.s64 	%rd50, %rd3, %rd49;
	add.s64 	%rd51, %rd2, %rd49;
	ld.global.u16 	%rs131, [%rd51];
	add.s64 	%rd52, %rd1, %rd49;
	ld.global.u16 	%rs129, [%rd52];
	// begin inline asm
	{mul.f16 %rs127,%rs9,%rs129;
}
	// end inline asm
	// begin inline asm
	{add.f16 %rs130,%rs131,%rs127;
}
	// end inline asm
	// begin inline asm
	{mul.f16 %rs133,%rs9,%rs130;
}
	// end inline asm
	// begin inline asm
	{add.f16 %rs136,%rs131,%rs133;
}
	// end inline asm
	// begin inline asm
	{mul.f16 %rs139,%rs136,%rs8;
}
	// end inline asm
	st.global.u16 	[%rd52], %rs130;
	ld.global.u16 	%rs143, [%rd50];
	// begin inline asm
	{sub.f16 %rs142,%rs143,%rs139;
}
	// end inline asm
	st.global.u16 	[%rd50], %rs142;
	add.s32 	%r3, %r3, %r4;
	cvt.u64.u32 	%rd4, %r3;
	setp.gt.u64 	%p16, %rd23, %rd4;
	@%p16 bra 	$L__BB0_17;
	bra.uni 	$L__BB0_19;
$L__BB0_18:
	shl.b64 	%rd57, %rd4, 1;
	add.s64 	%rd58, %rd3, %rd57;
	add.s64 	%rd59, %rd2, %rd57;
	ld.global.u16 	%rs158, [%rd59];
	// begin inline asm
	{mul.f16 %rs157,%rs158,%rs8;
}
	// end inline asm
	ld.global.u16 	%rs161, [%rd58];
	// begin inline asm
	{sub.f16 %rs160,%rs161,%rs157;
}
	// end inline asm
	st.global.u16 	[%rd58], %rs160;
	add.s32 	%r3, %r3, %r4;
	cvt.u64.u32 	%rd4, %r3;
	setp.gt.u64 	%p18, %rd23, %rd4;
	@%p18 bra 	$L__BB0_18;
$L__BB0_19:
	ret;
$L__BB0_20:
	shl.b64 	%rd42, %rd4, 1;
	add.s64 	%rd43, %rd3, %rd42;
	add.s64 	%rd44, %rd2, %rd42;
	add.s64 	%rd45, %rd1, %rd42;
	ld.global.u16 	%rs105, [%rd45];
	ld.global.u16 	%rs101, [%rd44];
	ld.global.u16 	%rs99, [%rd43];
	// begin inline asm
	{mul.f16 %rs97,%rs7,%rs99;
}
	// end inline asm
	// begin inline asm
	{add.f16 %rs100,%rs101,%rs97;
}
	// end inline asm
	// begin inline asm
	{mul.f16 %rs103,%rs9,%rs105;
}
	// end inline asm
	// begin inline asm
	{add.f16 %rs106,%rs100,%rs103;
}
	// end inline asm
	// begin inline asm
	{mul.f16 %rs109,%rs106,%rs8;
}
	// end inline asm
	st.global.u16 	[%rd45], %rs106;
	ld.global.u16 	%rs113, [%rd43];
	// begin inline asm
	{sub.f16 %rs112,%rs113,%rs109;
}
	// end inline asm
	st.global.u16 	[%rd43], %rs112;
	add.s32 	%r3, %r3, %r4;
	cvt.u64.u32 	%rd4, %r3;
	setp.gt.u64 	%p12, %rd23, %rd4;
	@%p12 bra 	$L__BB0_20;
	bra.uni 	$L__BB0_19;
$L__BB0_21:
	shl.b64 	%rd53, %rd4, 1;
	add.s64 	%rd54, %rd3, %rd53;
	add.s64 	%rd55, %rd2, %rd53;
	ld.global.u16 	%rs149, [%rd55];
	add.s64 	%rd56, %rd1, %rd53;
	ld.global.u16 	%rs147, [%rd56];
	// begin inline asm
	{mul.f16 %rs145,%rs9,%rs147;
}
	// end inline asm
	// begin inline asm
	{add.f16 %rs148,%rs149,%rs145;
}
	// end inline asm
	// begin inline asm
	{mul.f16 %rs151,%rs148,%rs8;
}
	// end inline asm
	st.global.u16 	[%rd56], %rs148;
	ld.global.u16 	%rs155, [%rd54];
	// begin inline asm
	{sub.f16 %rs154,%rs155,%rs151;
}
	// end inline asm
	st.global.u16 	[%rd54], %rs154;
	add.s32 	%r3, %r3, %r4;
	cvt.u64.u32 	%rd4, %r3;
	setp.gt.u64 	%p17, %rd23, %rd4;
	@%p17 bra 	$L__BB0_21;
	bra.uni 	$L__BB0_19;

}
	// .globl	sgd_update_f32
.visible .entry sgd_update_f32(
	.param .align 8 .b8 sgd_update_f32_param_0[40],
	.param .u64 sgd_update_f32_param_1,
	.param .u64 .ptr .align 1 sgd_update_f32_param_2,
	.param .u64 .ptr .align 1 sgd_update_f32_param_3,
	.param .u64 .ptr .align 1 sgd_update_f32_param_4
)
{
	.reg .pred 	%p<13>;
	.reg .b32 	%r<20>;
	.reg .b32 	%f<36>;
	.reg .b64 	%rd<29>;
	.reg .b64 	%fd<4>;

	ld.param.u32 	%r12, [sgd_update_f32_param_0+24];
	ld.param.u32 	%r11, [sgd_update_f32_param_0+8];
	ld.param.f64 	%fd2, [sgd_update_f32_param_0+16];
	ld.param.f64 	%fd1, [sgd_update_f32_param_0];
	ld.param.f64 	%fd3, [sgd_update_f32_param_0+32];
	ld.param.u64 	%rd11, [sgd_update_f32_param_1];
	ld.param.u64 	%rd12, [sgd_update_f32_param_2];
	ld.param.u64 	%rd13, [sgd_update_f32_param_3];
	ld.param.u64 	%rd14, [sgd_update_f32_param_4];
	cvta.to.global.u64 	%rd1, %rd13;
	cvta.to.global.u64 	%rd2, %rd14;
	cvta.to.global.u64 	%rd3, %rd12;
	cvt.rn.f32.f64 	%f1, %fd3;
	cvt.rn.f32.f64 	%f2, %fd1;
	cvt.rn.f32.f64 	%f3, %fd2;
	mov.u32 	%r13, %ctaid.x;
	mov.u32 	%r1, %ntid.x;
	mov.u32 	%r14, %tid.x;
	mad.lo.s32 	%r18, %r13, %r1, %r14;
	cvt.u64.u32 	%rd27, %r18;
	setp.le.u64 	%p1, %rd11, %rd27;
	@%p1 bra 	$L__BB1_5;
	mul.f32 	%f4, %f1, %f2;
	mov.u32 	%r16, %nctaid.x;
	mul.lo.s32 	%r4, %r1, %r16;
	setp.eq.s32 	%p2, %r11, 1;
	@%p2 bra 	$L__BB1_6;
	setp.ne.s32 	%p3, %r11, 2;
	@%p3 bra 	$L__BB1_4;
$L__BB1_3:
	setp.eq.s32 	%p4, %r12, 2;
	setp.eq.s32 	%p5, %r12, 1;
	shl.b64 	%rd15, %rd27, 2;
	add.s64 	%rd16, %rd3, %rd15;
	ld.global.f32 	%f5, [%rd16];
	add.s64 	%rd17, %rd2, %rd15;
	ld.global.f32 	%f6, [%rd17];
	add.s64 	%rd18, %rd1, %rd15;
	fma.rn.f32 	%f7, %f5, %f1, %f6;
	selp.f32 	%f8, %f7, %f6, %p5;
	ld.global.f32 	%f9, [%rd18];
	fma.rn.f32 	%f10, %f9, %f3, %f8;
	fma.rn.f32 	%f11, %f10, %f3, %f8;
	mul.f32 	%f12, %f11, %f2;
	fma.rn.f32 	%f13, %f4, %f5, %f12;
	selp.f32 	%f14, %f13, %f12, %p4;
	st.global.f32 	[%rd18], %f10;
	ld.global.f32 	%f15, [%rd16];
	sub.f32 	%f16, %f15, %f14;
	st.global.f32 	[%rd16], %f16;
	add.s32 	%r18, %r18, %r4;
	cvt.u64.u32 	%rd27, %r18;
	setp.gt.u64 	%p6, %rd11, %rd27;
	@%p6 bra 	$L__BB1_3;
	bra.uni 	$L__BB1_5;
$L__BB1_4:
	setp.eq.s32 	%p10, %r12, 2;
	setp.eq.s32 	%p11, %r12, 1;
	shl.b64 	%rd23, %rd27, 2;
	add.s64 	%rd24, %rd3, %rd23;
	ld.global.f32 	%f28, [%rd24];
	add.s64 	%rd25, %rd2, %rd23;
	ld.global.f32 	%f29, [%rd25];
	fma.rn.f32 	%f30, %f28, %f1, %f29;
	selp.f32 	%f31, %f30, %f29, %p11;
	mul.f32 	%f32, %f31, %f2;
	fma.rn.f32 	%f33, %f4, %f28, %f32;
	selp.f32 	%f34, %f33, %f32, %p10;
	sub.f32 	%f35, %f28, %f34;
	st.global.f32 	[%rd24], %f35;
	add.s32 	%r18, %r18, %r4;
	cvt.u64.u32 	%rd27, %r18;
	setp.gt.u64 	%p12, %rd11, %rd27;
	@%p12 bra 	$L__BB1_4;
$L__BB1_5:
	ret;
$L__BB1_6:
	setp.eq.s32 	%p7, %r12, 2;
	setp.eq.s32 	%p8, %r12, 1;
	shl.b64 	%rd19, %rd27, 2;
	add.s64 	%rd20, %rd3, %rd19;
	ld.global.f32 	%f17, [%rd20];
	add.s64 	%rd21, %rd2, %rd19;
	ld.global.f32 	%f18, [%rd21];
	add.s64 	%rd22, %rd1, %rd19;
	fma.rn.f32 	%f19, %f17, %f1, %f18;
	selp.f32 	%f20, %f19, %f18, %p8;
	ld.global.f32 	%f21, [%rd22];
	fma.rn.f32 	%f22, %f21, %f3, %f20;
	mul.f32 	%f23, %f22, %f2;
	fma.rn.f32 	%f24, %f4, %f17, %f23;
	selp.f32 	%f25, %f24, %f23, %p7;
	st.global.f32 	[%rd22], %f22;
	ld.global.f32 	%f26, [%rd20];
	sub.f32 	%f27, %f26, %f25;
	st.global.f32 	[%rd20], %f27;
	add.s32 	%r18, %r18, %r4;
	cvt.u64.u32 	%rd27, %r18;
	setp.gt.u64 	%p9, %rd11, %rd27;
	@%p9 bra 	$L__BB1_6;
	bra.uni 	$L__BB1_5;

}
	// .globl	sgd_update_f64
.visible .entry sgd_update_f64(
	.param .align 8 .b8 sgd_update_f64_param_0[40],
	.param .u64 sgd_update_f64_param_1,
	.param .u64 .ptr .align 1 sgd_update_f64_param_2,
	.param .u64 .ptr .align 1 sgd_update_f64_param_3,
	.param .u64 .ptr .align 1 sgd_update_f64_param_4
)
{
	.reg .pred 	%p<13>;
	.reg .b32 	%r<20>;
	.reg .b64 	%rd<29>;
	.reg .b64 	%fd<38>;

	ld.param.f64 	%fd6, [sgd_update_f64_param_0+32];
	ld.param.u32 	%r12, [sgd_update_f64_param_0+24];
	ld.param.f64 	%fd5, [sgd_update_f64_param_0+16];
	ld.param.u32 	%r11, [sgd_update_f64_param_0+8];
	ld.param.f64 	%fd4, [sgd_update_f64_param_0];
	ld.param.u64 	%rd11, [sgd_update_f64_param_1];
	ld.param.u64 	%rd12, [sgd_update_f64_param_2];
	ld.param.u64 	%rd13, [sgd_update_f64_param_3];
	ld.param.u64 	%rd14, [sgd_update_f64_param_4];
	cvta.to.global.u64 	%rd1, %rd13;
	cvta.to.global.u64 	%rd2, %rd14;
	cvta.to.global.u64 	%rd3, %rd12;
	mov.u32 	%r13, %ctaid.x;
	mov.u32 	%r1, %ntid.x;
	mov.u32 	%r14, %tid.x;
	mad.lo.s32 	%r18, %r13, %r1, %r14;
	cvt.u64.u32 	%rd27, %r18;
	setp.le.u64 	%p1, %rd11, %rd27;
	@%p1 bra 	$L__BB2_5;
	mul.f64 	%fd3, %fd6, %fd4;
	mov.u32 	%r16, %nctaid.x;
	mul.lo.s32 	%r4, %r1, %r16;
	setp.eq.s32 	%p2, %r11, 1;
	@%p2 bra 	$L__BB2_6;
	setp.ne.s32 	%p3, %r11, 2;
	@%p3 bra 	$L__BB2_4;
$L__BB2_3:
	setp.eq.s32 	%p4, %r12, 2;
	setp.eq.s32 	%p5, %r12, 1;
	shl.b64 	%rd15, %rd27, 3;
	add.s64 	%rd16, %rd3, %rd15;
	ld.global.f64 	%fd7, [%rd16];
	add.s64 	%rd17, %rd2, %rd15;
	ld.global.f64 	%fd8, [%rd17];
	add.s64 	%rd18, %rd1, %rd15;
	fma.rn.f64 	%fd9, %fd6, %fd7, %fd8;
	selp.f64 	%fd10, %fd9, %fd8, %p5;
	ld.global.f64 	%fd11, [%rd18];
	fma.rn.f64 	%fd12, %fd5, %fd11, %fd10;
	fma.rn.f64 	%fd13, %fd5, %fd12, %fd10;
	mul.f64 	%fd14, %fd4, %fd13;
	fma.rn.f64 	%fd15, %fd3, %fd7, %fd14;
	selp.f64 	%fd16, %fd15, %fd14, %p4;
	st.global.f64 	[%rd18], %fd12;
	ld.global.f64 	%fd17, [%rd16];
	sub.f64 	%fd18, %fd17, %fd16;
	st.global.f64 	[%rd16], %fd18;
	add.s32 	%r18, %r18, %r4;
	cvt.u64.u32 	%rd27, %r18;
	setp.gt.u64 	%p6, %rd11, %rd27;
	@%p6 bra 	$L__BB2_3;
	bra.uni 	$L__BB2_5;
$L__BB2_4:
	setp.eq.s32 	%p10, %r12, 2;
	setp.eq.s32 	%p11, %r12, 1;
	shl.b64 	%rd23, %rd27, 3;
	add.s64 	%rd24, %rd3, %rd23;
	ld.global.f64 	%fd30, [%rd24];
	add.s64 	%rd25, %rd2, %rd23;
	ld.global.f64 	%fd31, [%rd25];
	fma.rn.f64 	%fd32, %fd6, %fd30, %fd31;
	selp.f64 	%fd33, %fd32, %fd31, %p11;
	mul.f64 	%fd34, %fd4, %fd33;
	fma.rn.f64 	%fd35, %fd3, %fd30, %fd34;
	selp.f64 	%fd36, %fd35, %fd34, %p10;
	sub.f64 	%fd37, %fd30, %fd36;
	st.global.f64 	[%rd24], %fd37;
	add.s32 	%r18, %r18, %r4;
	cvt.u64.u32 	%rd27, %r18;
	setp.gt.u64 	%p12, %rd11, %rd27;
	@%p12 bra 	$L__BB2_4;
$L__BB2_5:
	ret;
$L__BB2_6:
	setp.eq.s32 	%p7, %r12, 2;
	setp.eq.s32 	%p8, %r12, 1;
	shl.b64 	%rd19, %rd27, 3;
	add.s64 	%rd20, %rd3, %rd19;
	ld.global.f64 	%fd19, [%rd20];
	add.s64 	%rd21, %rd2, %rd19;
	ld.global.f64 	%fd20, [%rd21];
	add.s64 	%rd22, %rd1, %rd19;
	fma.rn.f64 	%fd21, %fd6, %fd19, %fd20;
	selp.f64 	%fd22, %fd21, %fd20, %p8;
	ld.global.f64 	%fd23, [%rd22];
	fma.rn.f64 	%fd24, %fd5, %fd23, %fd22;
	mul.f64 	%fd25, %fd4, %fd24;
	fma.rn.f64 	%fd26, %fd3, %fd19, %fd25;
	selp.f64 	%fd27, %fd26, %fd25, %p7;
	st.global.f64 	[%rd22], %fd24;
	ld.global.f64 	%fd28, [%rd20];
	sub.f64 	%fd29, %fd28, %fd27;
	st.global.f64 	[%rd20], %fd29;
	add.s32 	%r18, %r18, %r4;
	cvt.u64.u32 	%rd27, %r18;
	setp.gt.u64 	%p9, %rd11, %rd27;
	@%p9 bra 	$L__BB2_6;
	bra.uni 	$L__BB2_5;

}
	// .globl	sgd_update_amp_f16
.visible .entry sgd_update_amp_f16(
	.param .align 8 .b8 sgd_update_amp_f16_param_0[40],
	.param .u64 sgd_update_amp_f16_param_1,
	.param .u64 .ptr .align 1 sgd_update_amp_f16_param_2,
	.param .u64 .ptr .align 1 sgd_update_amp_f16_param_3,
	.param .u64 .ptr .align 1 sgd_update_amp_f16_param_4
)
{
	.reg .pred 	%p<13>;
	.reg .b16 	%rs<25>;
	.reg .b32 	%r<20>;
	.reg .b32 	%f<33>;
	.reg .b64 	%rd<30>;
	.reg .b64 	%fd<4>;

	ld.param.u32 	%r12, [sgd_update_amp_f16_param_0+24];
	ld.param.u32 	%r11, [sgd_update_amp_f16_param_0+8];
	ld.param.f64 	%fd2, [sgd_update_amp_f16_param_0+16];
	ld.param.f64 	%fd1, [sgd_update_amp_f16_param_0];
	ld.param.f64 	%fd3, [sgd_update_amp_f16_param_0+32];
	ld.param.u64 	%rd11, [sgd_update_amp_f16_param_1];
	ld.param.u64 	%rd12, [sgd_update_amp_f16_param_2];
	ld.param.u64 	%rd13, [sgd_update_amp_f16_param_3];
	ld.param.u64 	%rd14, [sgd_update_amp_f16_param_4];
	cvta.to.global.u64 	%rd1, %rd13;
	cvta.to.global.u64 	%rd2, %rd14;
	cvta.to.global.u64 	%rd3, %rd12;
	cvt.rn.f32.f64 	%f1, %fd3;
	cvt.rn.f32.f64 	%f2, %fd1;
	cvt.rn.f32.f64 	%f3, %fd2;
	mov.u32 	%r13, %ctaid.x;
	mov.u32 	%r1, %ntid.x;
	mov.u32 	%r14, %tid.x;
	mad.lo.s32 	%r18, %r13, %r1, %r14;
	cvt.u64.u32 	%rd28, %r18;
	setp.le.u64 	%p1, %rd11, %rd28;
	@%p1 bra 	$L__BB3_5;
	mul.f32 	%f4, %f1, %f2;
	mov.u32 	%r16, %nctaid.x;
	mul.lo.s32 	%r4, %r1, %r16;
	setp.eq.s32 	%p2, %r11, 1;
	@%p2 bra 	$L__BB3_6;
	setp.ne.s32 	%p3, %r11, 2;
	@%p3 bra 	$L__BB3_4;
$L__BB3_3:
	setp.eq.s32 	%p4, %r12, 2;
	setp.eq.s32 	%p5, %r12, 1;
	shl.b64 	%rd15, %rd28, 1;
	add.s64 	%rd16, %rd3, %rd15;
	ld.global.u16 	%rs1, [%rd16];
	// begin inline asm
	{  cvt.f32.f16 %f5, %rs1;}

	// end inline asm
	add.s64 	%rd17, %rd2, %rd15;
	ld.global.u16 	%rs2, [%rd17];
	// begin inline asm
	{  cvt.f32.f16 %f6, %rs2;}

	// end inline asm
	add.s64 	%rd18, %rd1, %rd15;
	ld.global.u16 	%rs3, [%rd18];
	// begin inline asm
	{  cvt.f32.f16 %f7, %rs3;}

	// end inline asm
	fma.rn.f32 	%f10, %f5, %f1, %f6;
	selp.f32 	%f11, %f10, %f6, %p5;
	fma.rn.f32 	%f8, %f7, %f3, %f11;
	fma.rn.f32 	%f12, %f8, %f3, %f11;
	mul.f32 	%f13, %f12, %f2;
	fma.rn.f32 	%f14, %f4, %f5, %f13;
	selp.f32 	%f9, %f14, %f13, %p4;
	// begin inline asm
	{  cvt.rn.f16.f32 %rs4, %f8;}

	// end inline asm
	st.global.u16 	[%rd18], %rs4;
	// begin inline asm
	{  cvt.rn.f16.f32 %rs5, %f9;}

	// end inline asm
	ld.global.u16 	%rs7, [%rd16];
	// begin inline asm
	{sub.f16 %rs6,%rs7,%rs5;
}
	// end inline asm
	st.global.u16 	[%rd16], %rs6;
	add.s32 	%r18, %r18, %r4;
	cvt.u64.u32 	%rd28, %r18;
	setp.gt.u64 	%p6, %rd11, %rd28;
	@%p6 bra 	$L__BB3_3;
	bra.uni 	$L__BB3_5;
$L__BB3_4:
	setp.eq.s32 	%p10, %r12, 2;
	setp.eq.s32 	%p11, %r12, 1;
	shl.b64 	%rd23, %rd28, 1;
	add.s64 	%rd24, %rd3, %rd23;
	ld.global.u16 	%rs17, [%rd24];
	// begin inline asm
	{  cvt.f32.f16 %f24, %rs17;}

	// end inline asm
	add.s64 	%rd25, %rd2, %rd23;
	ld.global.u16 	%rs18, [%rd25];
	// begin inline asm
	{  cvt.f32.f16 %f25, %rs18;}

	// end inline asm
	add.s64 	%rd26, %rd1, %rd23;
	ld.global.u16 	%rs19, [%rd26];
	// begin inline asm
	{  cvt.f32.f16 %f26, %rs19;}

	// end inline asm
	fma.rn.f32 	%f29, %f24, %f1, %f25;
	selp.f32 	%f30, %f29, %f25, %p11;
	mul.f32 	%f31, %f30, %f2;
	fma.rn.f32 	%f32, %f4, %f24, %f31;
	selp.f32 	%f28, %f32, %f31, %p10;
	// begin inline asm
	{  cvt.rn.f16.f32 %rs20, %f26;}

	// end inline asm
	st.global.u16 	[%rd26], %rs20;
	// begin inline asm
	{  cvt.rn.f16.f32 %rs21, %f28;}

	// end inline asm
	ld.global.u16 	%rs23, [%rd24];
	// begin inline asm
	{sub.f16 %rs22,%rs23,%rs21;
}
	// end inline asm
	st.global.u16 	[%rd24], %rs22;
	add.s32 	%r18, %r18, %r4;
	cvt.u64.u32 	%rd28, %r18;
	setp.gt.u64 	%p12, %rd11, %rd28;
	@%p12 bra 	$L__BB3_4;
$L__BB3_5:
	ret;
$L__BB3_6:
	setp.eq.s32 	%p7, %r12, 2;
	setp.eq.s32 	%p8, %r12, 1;
	shl.b64 	%rd19, %rd28, 1;
	add.s64 	%rd20, %rd3, %rd19;
	ld.global.u16 	%rs9, [%rd20];
	// begin inline asm
	{  cvt.f32.f16 %f15, %rs9;}

	// end inline asm
	add.s64 	%rd21, %rd2, %rd19;
	ld.global.u16 	%rs10, [%rd21];
	// begin inline asm
	{  cvt.f32.f16 %f16, %rs10;}

	// end inline asm
	add.s64 	%rd22, %rd1, %rd19;
	ld.global.u16 	%rs11, [%rd22];
	// begin inline asm
	{  cvt.f32.f16 %f17, %rs11;}

	// end inline asm
	fma.rn.f32 	%f20, %f15, %f1, %f16;
	selp.f32 	%f21, %f20, %f16, %p8;
	fma.rn.f32 	%f18, %f17, %f3, %f21;
	mul.f32 	%f22, %f18, %f2;
	fma.rn.f32 	%f23, %f4, %f15, %f22;
	selp.f32 	%f19, %f23, %f22, %p7;
	// begin inline asm
	{  cvt.rn.f16.f32 %rs12, %f18;}

	// end inline asm
	st.global.u16 	[%rd22], %rs12;
	// begin inline asm
	{  cvt.rn.f16.f32 %rs13, %f19;}

	// end inline asm
	ld.global.u16 	%rs15, [%rd20];
	// begin inline asm
	{sub.f16 %rs14,%rs15,%rs13;
}
	// end inline asm
	st.global.u16 	[%rd20], %rs14;
	add.s32 	%r18, %r18, %r4;
	cvt.u64.u32 	%rd28, %r18;
	setp.gt.u64 	%p9, %rd11, %rd28;
	@%p9 bra 	$L__BB3_6;
	bra.uni 	$L__BB3_5;

}


// ===== COMPILED SASS (sm_100) =====

	.target	sm_100

	.elftype	@"ET_EXEC"


//--------------------- .note.nv.tkinfo           --------------------------
	.section	.note.nv.tkinfo,"",@"SHT_NOTE"
	.sectionflags	@"SHF_NOTE_NV_TKINFO"
	.tkinfo
        /*0018*/ 	.word	0x00000002
        /*0030*/ 	.string	""
        /*0030*/ 	.string	"ptxas"
        /*0030*/ 	.string	"Cuda compilation tools, release 13.0, V13.0.88"
        /*0030*/ 	.string	"Build cuda_13.0.r13.0/compiler.36424714_0"
        /*0030*/ 	.string	"-arch sm_100 -m 64 "



//--------------------- .note.nv.cuinfo           --------------------------
	.section	.note.nv.cuinfo,"",@"SHT_NOTE"
	.sectionflags	@"SHF_NOTE_NV_CUINFO"
        /*0018*/ 	.short	0x0002
        /*001a*/ 	.short	0x0064
        /*001c*/ 	.short	0x0082
	.zero		2


//--------------------- .nv.info                  --------------------------
	.section	.nv.info,"",@"SHT_CUDA_INFO"
	.align	4


	//----- nvinfo : EIATTR_REGCOUNT
	.align		4
        /*0000*/ 	.byte	0x04, 0x2f
        /*0002*/ 	.short	(.L_1 - .L_0)
	.align		4
.L_0:
        /*0004*/ 	.word	index@(sgd_update_f16)
        /*0008*/ 	.word	0x00000014


	//----- nvinfo : EIATTR_FRAME_SIZE
	.align		4
.L_1:
        /*000c*/ 	.byte	0x04, 0x11
        /*000e*/ 	.short	(.L_3 - .L_2)
	.align		4
.L_2:
        /*0010*/ 	.word	index@(sgd_update_f16)
        /*0014*/ 	.word	0x00000000


	//----- nvinfo : EIATTR_REGCOUNT
	.align		4
.L_3:
        /*0018*/ 	.byte	0x04, 0x2f
        /*001a*/ 	.short	(.L_5 - .L_4)
	.align		4
.L_4:
        /*001c*/ 	.word	index@(sgd_update_f32)
        /*0020*/ 	.word	0x00000015


	//----- nvinfo : EIATTR_FRAME_SIZE
	.align		4
.L_5:
        /*0024*/ 	.byte	0x04, 0x11
        /*0026*/ 	.short	(.L_7 - .L_6)
	.align		4
.L_6:
        /*0028*/ 	.word	index@(sgd_update_f32)
        /*002c*/ 	.word	0x00000000


	//----- nvinfo : EIATTR_REGCOUNT
	.align		4
.L_7:
        /*0030*/ 	.byte	0x04, 0x2f
        /*0032*/ 	.short	(.L_9 - .L_8)
	.align		4
.L_8:
        /*0034*/ 	.word	index@(sgd_update_f64)
        /*0038*/ 	.word	0x00000018


	//----- nvinfo : EIATTR_FRAME_SIZE
	.align		4
.L_9:
        /*003c*/ 	.byte	0x04, 0x11
        /*003e*/ 	.short	(.L_11 - .L_10)
	.align		4
.L_10:
        /*0040*/ 	.word	index@(sgd_update_f64)
        /*0044*/ 	.word	0x00000000


	//----- nvinfo : EIATTR_REGCOUNT
	.align		4
.L_11:
        /*0048*/ 	.byte	0x04, 0x2f
        /*004a*/ 	.short	(.L_13 - .L_12)
	.align		4
.L_12:
        /*004c*/ 	.word	index@(sgd_update_amp_f16)
        /*0050*/ 	.word	0x00000014


	//----- nvinfo : EIATTR_FRAME_SIZE
	.align		4
.L_13:
        /*0054*/ 	.byte	0x04, 0x11
        /*0056*/ 	.short	(.L_15 - .L_14)
	.align		4
.L_14:
        /*0058*/ 	.word	index@(sgd_update_amp_f16)
        /*005c*/ 	.word	0x00000000


	//----- nvinfo : EIATTR_MIN_STACK_SIZE
	.align		4
.L_15:
        /*0060*/ 	.byte	0x04, 0x12
        /*0062*/ 	.short	(.L_17 - .L_16)
	.align		4
.L_16:
        /*0064*/ 	.word	index@(sgd_update_amp_f16)
        /*0068*/ 	.word	0x00000000


	//----- nvinfo : EIATTR_MIN_STACK_SIZE
	.align		4
.L_17:
        /*006c*/ 	.byte	0x04, 0x12
        /*006e*/ 	.short	(.L_19 - .L_18)
	.align		4
.L_18:
        /*0070*/ 	.word	index@(sgd_update_f64)
        /*0074*/ 	.word	0x00000000


	//----- nvinfo : EIATTR_MIN_STACK_SIZE
	.align		4
.L_19:
        /*0078*/ 	.byte	0x04, 0x12
        /*007a*/ 	.short	(.L_21 - .L_20)
	.align		4
.L_20:
        /*007c*/ 	.word	index@(sgd_update_f32)
        /*0080*/ 	.word	0x00000000


	//----- nvinfo : EIATTR_MIN_STACK_SIZE
	.align		4
.L_21:
        /*0084*/ 	.byte	0x04, 0x12
        /*0086*/ 	.short	(.L_23 - .L_22)
	.align		4
.L_22:
        /*0088*/ 	.word	index@(sgd_update_f16)
        /*008c*/ 	.word	0x00000000
.L_23:


//--------------------- .nv.compat                --------------------------
	.section	.nv.compat,"",@"SHT_CUDA_COMPAT_INFO"
	.align	4
        /*0000*/ 	.byte	0x02, 0x09, 0x00, 0x00, 0x02, 0x02, 0x01, 0x00, 0x02, 0x05, 0x05, 0x00, 0x03, 0x07, 0x01, 0x01
        /*0010*/ 	.byte	0x02, 0x03, 0x00, 0x00, 0x02, 0x06, 0x01, 0x00, 0x04, 0x0b, 0x08, 0x00, 0x01, 0x00, 0x00, 0x00
        /*0020*/ 	.byte	0x00, 0x00, 0x00, 0x00


//--------------------- .nv.info.sgd_update_amp_f16 --------------------------
	.section	.nv.info.sgd_update_amp_f16,"",@"SHT_CUDA_INFO"
	.sectionflags	@""
	.align	4


	//----- nvinfo : EIATTR_CUDA_API_VERSION
	.align		4
        /*0000*/ 	.byte	0x04, 0x37
        /*0002*/ 	.short	(.L_25 - .L_24)
.L_24:
        /*0004*/ 	.word	0x00000082


	//----- nvinfo : EIATTR_KPARAM_INFO
	.align		4
.L_25:
        /*0008*/ 	.byte	0x04, 0x17
        /*000a*/ 	.short	(.L_27 - .L_26)
.L_26:
        /*000c*/ 	.word	0x00000000
        /*0010*/ 	.short	0x0004
        /*0012*/ 	.short	0x0040
        /*0014*/ 	.byte	0x00, 0xf5, 0x21, 0x00


	//----- nvinfo : EIATTR_KPARAM_INFO
	.align		4
.L_27:
        /*0018*/ 	.byte	0x04, 0x17
        /*001a*/ 	.short	(.L_29 - .L_28)
.L_28:
        /*001c*/ 	.word	0x00000000
        /*0020*/ 	.short	0x0003
        /*0022*/ 	.short	0x0038
        /*0024*/ 	.byte	0x00, 0xf5, 0x21, 0x00


	//----- nvinfo : EIATTR_KPARAM_INFO
	.align		4
.L_29:
        /*0028*/ 	.byte	0x04, 0x17
        /*002a*/ 	.short	(.L_31 - .L_30)
.L_30:
        /*002c*/ 	.word	0x00000000
        /*0030*/ 	.short	0x0002
        /*0032*/ 	.short	0x0030
        /*0034*/ 	.byte	0x00, 0xf5, 0x21, 0x00


	//----- nvinfo : EIATTR_KPARAM_INFO
	.align		4
.L_31:
        /*0038*/ 	.byte	0x04, 0x17
        /*003a*/ 	.short	(.L_33 - .L_32)
.L_32:
        /*003c*/ 	.word	0x00000000
        /*0040*/ 	.short	0x0001
        /*0042*/ 	.short	0x0028
        /*0044*/ 	.byte	0x00, 0xf0, 0x21, 0x00


	//----- nvinfo : EIATTR_KPARAM_INFO
	.align		4
.L_33:
        /*0048*/ 	.byte	0x04, 0x17
        /*004a*/ 	.short	(.L_35 - .L_34)
.L_34:
        /*004c*/ 	.word	0x00000000
        /*0050*/ 	.short	0x0000
        /*0052*/ 	.short	0x0000
        /*0054*/ 	.byte	0x00, 0xf0, 0xa1, 0x00


	//----- nvinfo : EIATTR_SPARSE_MMA_MASK
	.align		4
.L_35:
        /*0058*/ 	.byte	0x03, 0x50
        /*005a*/ 	.short	0x0000


	//----- nvinfo : EIATTR_MAXREG_COUNT
	.align		4
        /*005c*/ 	.byte	0x03, 0x1b
        /*005e*/ 	.short	0x00ff


	//----- nvinfo : EIATTR_MERCURY_ISA_VERSION
	.align		4
        /*0060*/ 	.byte	0x03, 0x5f
        /*0062*/ 	.short	0x0101


	//----- nvinfo : EIATTR_VRC_CTA_INIT_COUNT
	.align		4
        /*0064*/ 	.byte	0x02, 0x4a
	.zero		1
	.zero		1


	//----- nvinfo : EIATTR_EXIT_INSTR_OFFSETS
	.align		4
        /*0068*/ 	.byte	0x04, 0x1c
        /*006a*/ 	.short	(.L_37 - .L_36)


	//   ....[0]....
.L_36:
        /*006c*/ 	.word	0x00000080


	//   ....[1]....
        /*0070*/ 	.word	0x000003f0


	//   ....[2]....
        /*0074*/ 	.word	0x00000620


	//   ....[3]....
        /*0078*/ 	.word	0x00000870


	//----- nvinfo : EIATTR_CRS_STACK_SIZE
	.align		4
.L_37:
        /*007c*/ 	.byte	0x04, 0x1e
        /*007e*/ 	.short	(.L_39 - .L_38)
.L_38:
        /*0080*/ 	.word	0x00000000


	//----- nvinfo : EIATTR_CBANK_PARAM_SIZE
	.align		4
.L_39:
        /*0084*/ 	.byte	0x03, 0x19
        /*0086*/ 	.short	0x0048


	//----- nvinfo : EIATTR_PARAM_CBANK
	.align		4
        /*0088*/ 	.byte	0x04, 0x0a
        /*008a*/ 	.short	(.L_41 - .L_40)
	.align		4
.L_40:
        /*008c*/ 	.word	index@(.nv.constant0.sgd_update_amp_f16)
        /*0090*/ 	.short	0x0380
        /*0092*/ 	.short	0x0048


	//----- nvinfo : EIATTR_SW_WAR
	.align		4
.L_41:
        /*0094*/ 	.byte	0x04, 0x36
        /*0096*/ 	.short	(.L_43 - .L_42)
.L_42:
        /*0098*/ 	.word	0x00000008
.L_43:


//--------------------- .nv.info.sgd_update_f64   --------------------------
	.section	.nv.info.sgd_update_f64,"",@"SHT_CUDA_INFO"
	.sectionflags	@""
	.align	4


	//----- nvinfo : EIATTR_CUDA_API_VERSION
	.align		4
        /*0000*/ 	.byte	0x04, 0x37
        /*0002*/ 	.short	(.L_45 - .L_44)
.L_44:
        /*0004*/ 	.word	0x00000082


	//----- nvinfo : EIATTR_KPARAM_INFO
	.align		4
.L_45:
        /*0008*/ 	.byte	0x04, 0x17
        /*000a*/ 	.short	(.L_47 - .L_46)
.L_46:
        /*000c*/ 	.word	0x00000000
        /*0010*/ 	.short	0x0004
        /*0012*/ 	.short	0x0040
        /*0014*/ 	.byte	0x00, 0xf5, 0x21, 0x00


	//----- nvinfo : EIATTR_KPARAM_INFO
	.align		4
.L_47:
        /*0018*/ 	.byte	0x04, 0x17
        /*001a*/ 	.short	(.L_49 - .L_48)
.L_48:
        /*001c*/ 	.word	0x00000000
        /*0020*/ 	.short	0x0003
        /*0022*/ 	.short	0x0038
        /*0024*/ 	.byte	0x00, 0xf5, 0x21, 0x00


	//----- nvinfo : EIATTR_KPARAM_INFO
	.align		4
.L_49:
        /*0028*/ 	.byte	0x04, 0x17
        /*002a*/ 	.short	(.L_51 - .L_50)
.L_50:
        /*002c*/ 	.word	0x00000000
        /*0030*/ 	.short	0x0002
        /*0032*/ 	.short	0x0030
        /*0034*/ 	.byte	0x00, 0xf5, 0x21, 0x00


	//----- nvinfo : EIATTR_KPARAM_INFO
	.align		4
.L_51:
        /*0038*/ 	.byte	0x04, 0x17
        /*003a*/ 	.short	(.L_53 - .L_52)
.L_52:
        /*003c*/ 	.word	0x00000000
        /*0040*/ 	.short	0x0001
        /*0042*/ 	.short	0x0028
        /*0044*/ 	.byte	0x00, 0xf0, 0x21, 0x00


	//----- nvinfo : EIATTR_KPARAM_INFO
	.align		4
.L_53:
        /*0048*/ 	.byte	0x04, 0x17
        /*004a*/ 	.short	(.L_55 - .L_54)
.L_54:
        /*004c*/ 	.word	0x00000000
        /*0050*/ 	.short	0x0000
        /*0052*/ 	.short	0x0000
        /*0054*/ 	.byte	0x00, 0xf0, 0xa1, 0x00


	//----- nvinfo : EIATTR_SPARSE_MMA_MASK
	.align		4
.L_55:
        /*0058*/ 	.byte	0x03, 0x50
        /*005a*/ 	.short	0x0000


	//----- nvinfo : EIATTR_MAXREG_COUNT
	.align		4
        /*005c*/ 	.byte	0x03, 0x1b
        /*005e*/ 	.short	0x00ff


	//----- nvinfo : EIATTR_MERCURY_ISA_VERSION
	.align		4
        /*0060*/ 	.byte	0x03, 0x5f
        /*0062*/ 	.short	0x0101


	//----- nvinfo : EIATTR_VRC_CTA_INIT_COUNT
	.align		4
        /*0064*/ 	.byte	0x02, 0x4a
	.zero		1
	.zero		1


	//----- nvinfo : EIATTR_EXIT_INSTR_OFFSETS
	.align		4
        /*0068*/ 	.byte	0x04, 0x1c
        /*006a*/ 	.short	(.L_57 - .L_56)


	//   ....[0]....
.L_56:
        /*006c*/ 	.word	0x00000080


	//   ....[1]....
        /*0070*/ 	.word	0x000003b0


	//   ....[2]....
        /*0074*/ 	.word	0x00000570


	//   ....[3]....
        /*0078*/ 	.word	0x000007c0


	//----- nvinfo : EIATTR_CRS_STACK_SIZE
	.align		4
.L_57:
        /*007c*/ 	.byte	0x04, 0x1e
        /*007e*/ 	.short	(.L_59 - .L_58)
.L_58:
        /*0080*/ 	.word	0x00000000


	//----- nvinfo : EIATTR_CBANK_PARAM_SIZE
	.align		4
.L_59:
        /*0084*/ 	.byte	0x03, 0x19
        /*0086*/ 	.short	0x0048


	//----- nvinfo : EIATTR_PARAM_CBANK
	.align		4
        /*0088*/ 	.byte	0x04, 0x0a
        /*008a*/ 	.short	(.L_61 - .L_60)
	.align		4
.L_60:
        /*008c*/ 	.word	index@(.nv.constant0.sgd_update_f64)
        /*0090*/ 	.short	0x0380
        /*0092*/ 	.short	0x0048


	//----- nvinfo : EIATTR_SW_WAR
	.align		4
.L_61:
        /*0094*/ 	.byte	0x04, 0x36
        /*0096*/ 	.short	(.L_63 - .L_62)
.L_62:
        /*0098*/ 	.word	0x00000008
.L_63:


//--------------------- .nv.info.sgd_update_f32   --------------------------
	.section	.nv.info.sgd_update_f32,"",@"SHT_CUDA_INFO"
	.sectionflags	@""
	.align	4


	//----- nvinfo : EIATTR_CUDA_API_VERSION
	.align		4
        /*0000*/ 	.byte	0x04, 0x37
        /*0002*/ 	.short	(.L_65 - .L_64)
.L_64:
        /*0004*/ 	.word	0x00000082


	//----- nvinfo : EIATTR_KPARAM_INFO
	.align		4
.L_65:
        /*0008*/ 	.byte	0x04, 0x17
        /*000a*/ 	.short	(.L_67 - .L_66)
.L_66:
        /*000c*/ 	.word	0x00000000
        /*0010*/ 	.short	0x0004
        /*0012*/ 	.short	0x0040
        /*0014*/ 	.byte	0x00, 0xf5, 0x21, 0x00


	//----- nvinfo : EIATTR_KPARAM_INFO
	.align		4
.L_67:
        /*0018*/ 	.byte	0x04, 0x17
        /*001a*/ 	.short	(.L_69 - .L_68)
.L_68:
        /*001c*/ 	.word	0x00000000
        /*0020*/ 	.short	0x0003
        /*0022*/ 	.short	0x0038
        /*0024*/ 	.byte	0x00, 0xf5, 0x21, 0x00


	//----- nvinfo : EIATTR_KPARAM_INFO
	.align		4
.L_69:
        /*0028*/ 	.byte	0x04, 0x17
        /*002a*/ 	.short	(.L_71 - .L_70)
.L_70:
        /*002c*/ 	.word	0x00000000
        /*0030*/ 	.short	0x0002
        /*0032*/ 	.short	0x0030
        /*0034*/ 	.byte	0x00, 0xf5, 0x21, 0x00


	//----- nvinfo : EIATTR_KPARAM_INFO
	.align		4
.L_71:
        /*0038*/ 	.byte	0x04, 0x17
        /*003a*/ 	.short	(.L_73 - .L_72)
.L_72:
        /*003c*/ 	.word	0x00000000
        /*0040*/ 	.short	0x0001
        /*0042*/ 	.short	0x0028
        /*0044*/ 	.byte	0x00, 0xf0, 0x21, 0x00


	//----- nvinfo : EIATTR_KPARAM_INFO
	.align		4
.L_73:
        /*0048*/ 	.byte	0x04, 0x17
        /*004a*/ 	.short	(.L_75 - .L_74)
.L_74:
        /*004c*/ 	.word	0x00000000
        /*0050*/ 	.short	0x0000
        /*0052*/ 	.short	0x0000
        /*0054*/ 	.byte	0x00, 0xf0, 0xa1, 0x00


	//----- nvinfo : EIATTR_SPARSE_MMA_MASK
	.align		4
.L_75:
        /*0058*/ 	.byte	0x03, 0x50
        /*005a*/ 	.short	0x0000


	//----- nvinfo : EIATTR_MAXREG_COUNT
	.align		4
        /*005c*/ 	.byte	0x03, 0x1b
        /*005e*/ 	.short	0x00ff


	//----- nvinfo : EIATTR_MERCURY_ISA_VERSION
	.align		4
        /*0060*/ 	.byte	0x03, 0x5f
        /*0062*/ 	.short	0x0101


	//----- nvinfo : EIATTR_VRC_CTA_INIT_COUNT
	.align		4
        /*0064*/ 	.byte	0x02, 0x4a
	.zero		1
	.zero		1


	//----- nvinfo : EIATTR_EXIT_INSTR_OFFSETS
	.align		4
        /*0068*/ 	.byte	0x04, 0x1c
        /*006a*/ 	.short	(.L_77 - .L_76)


	//   ....[0]....
.L_76:
        /*006c*/ 	.word	0x00000080


	//   ....[1]....
        /*0070*/ 	.word	0x00000380


	//   ....[2]....
        /*0074*/ 	.word	0x00000500


	//   ....[3]....
        /*0078*/ 	.word	0x000006e0


	//----- nvinfo : EIATTR_CRS_STACK_SIZE
	.align		4
.L_77:
        /*007c*/ 	.byte	0x04, 0x1e
        /*007e*/ 	.short	(.L_79 - .L_78)
.L_78:
        /*0080*/ 	.word	0x00000000


	//----- nvinfo : EIATTR_CBANK_PARAM_SIZE
	.align		4
.L_79:
        /*0084*/ 	.byte	0x03, 0x19
        /*0086*/ 	.short	0x0048


	//----- nvinfo : EIATTR_PARAM_CBANK
	.align		4
        /*0088*/ 	.byte	0x04, 0x0a
        /*008a*/ 	.short	(.L_81 - .L_80)
	.align		4
.L_80:
        /*008c*/ 	.word	index@(.nv.constant0.sgd_update_f32)
        /*0090*/ 	.short	0x0380
        /*0092*/ 	.short	0x0048


	//----- nvinfo : EIATTR_SW_WAR
	.align		4
.L_81:
        /*0094*/ 	.byte	0x04, 0x36
        /*0096*/ 	.short	(.L_83 - .L_82)
.L_82:
        /*0098*/ 	.word	0x00000008
.L_83:


//--------------------- .nv.info.sgd_update_f16   --------------------------
	.section	.nv.info.sgd_update_f16,"",@"SHT_CUDA_INFO"
	.sectionflags	@""
	.align	4


	//----- nvinfo : EIATTR_CUDA_API_VERSION
	.align		4
        /*0000*/ 	.byte	0x04, 0x37
        /*0002*/ 	.short	(.L_85 - .L_84)
.L_84:
        /*0004*/ 	.word	0x00000082


	//----- nvinfo : EIATTR_KPARAM_INFO
	.align		4
.L_85:
        /*0008*/ 	.byte	0x04, 0x17
        /*000a*/ 	.short	(.L_87 - .L_86)
.L_86:
        /*000c*/ 	.word	0x00000000
        /*0010*/ 	.short	0x0004
        /*0012*/ 	.short	0x0040
        /*0014*/ 	.byte	0x00, 0xf5, 0x21, 0x00


	//----- nvinfo : EIATTR_KPARAM_INFO
	.align		4
.L_87:
        /*0018*/ 	.byte	0x04, 0x17
        /*001a*/ 	.short	(.L_89 - .L_88)
.L_88:
        /*001c*/ 	.word	0x00000000
        /*0020*/ 	.short	0x0003
        /*0022*/ 	.short	0x0038
        /*0024*/ 	.byte	0x00, 0xf5, 0x21, 0x00


	//----- nvinfo : EIATTR_KPARAM_INFO
	.align		4
.L_89:
        /*0028*/ 	.byte	0x04, 0x17
        /*002a*/ 	.short	(.L_91 - .L_90)
.L_90:
        /*002c*/ 	.word	0x00000000
        /*0030*/ 	.short	0x0002
        /*0032*/ 	.short	0x0030
        /*0034*/ 	.byte	0x00, 0xf5, 0x21, 0x00


	//----- nvinfo : EIATTR_KPARAM_INFO
	.align		4
.L_91:
        /*0038*/ 	.byte	0x04, 0x17
        /*003a*/ 	.short	(.L_93 - .L_92)
.L_92:
        /*003c*/ 	.word	0x00000000
        /*0040*/ 	.short	0x0001
        /*0042*/ 	.short	0x0028
        /*0044*/ 	.byte	0x00, 0xf0, 0x21, 0x00


	//----- nvinfo : EIATTR_KPARAM_INFO
	.align		4
.L_93:
        /*0048*/ 	.byte	0x04, 0x17
        /*004a*/ 	.short	(.L_95 - .L_94)
.L_94:
        /*004c*/ 	.word	0x00000000
        /*0050*/ 	.short	0x0000
        /*0052*/ 	.short	0x0000
        /*0054*/ 	.byte	0x00, 0xf0, 0xa1, 0x00


	//----- nvinfo : EIATTR_SPARSE_MMA_MASK
	.align		4
.L_95:
        /*0058*/ 	.byte	0x03, 0x50
        /*005a*/ 	.short	0x0000


	//----- nvinfo : EIATTR_MAXREG_COUNT
	.align		4
        /*005c*/ 	.byte	0x03, 0x1b
        /*005e*/ 	.short	0x00ff


	//----- nvinfo : EIATTR_MERCURY_ISA_VERSION
	.align		4
        /*0060*/ 	.byte	0x03, 0x5f
        /*0062*/ 	.short	0x0101


	//----- nvinfo : EIATTR_VRC_CTA_INIT_COUNT
	.align		4
        /*0064*/ 	.byte	0x02, 0x4a
	.zero		1
	.zero		1


	//----- nvinfo : EIATTR_EXIT_INSTR_OFFSETS
	.align		4
        /*0068*/ 	.byte	0x04, 0x1c
        /*006a*/ 	.short	(.L_97 - .L_96)


	//   ....[0]....
.L_96:
        /*006c*/ 	.word	0x00000080


	//   ....[1]....
        /*0070*/ 	.word	0x000003e0


	//   ....[2]....
        /*0074*/ 	.word	0x00000510


	//   ....[3]....
        /*0078*/ 	.word	0x00000680


	//   ....[4]....
        /*007c*/ 	.word	0x000008c0


	//   ....[5]....
        /*0080*/ 	.word	0x000009e0


	//   ....[6]....
        /*0084*/ 	.word	0x00000b30


	//   ....[7]....
        /*0088*/ 	.word	0x00000d50


	//   ....[8]....
        /*008c*/ 	.word	0x00000ea0


	//   ....[9]....
        /*0090*/ 	.word	0x00001050


	//----- nvinfo : EIATTR_CRS_STACK_SIZE
	.align		4
.L_97:
        /*0094*/ 	.byte	0x04, 0x1e
        /*0096*/ 	.short	(.L_99 - .L_98)
.L_98:
        /*0098*/ 	.word	0x00000000


	//----- nvinfo : EIATTR_CBANK_PARAM_SIZE
	.align		4
.L_99:
        /*009c*/ 	.byte	0x03, 0x19
        /*009e*/ 	.short	0x0048


	//----- nvinfo : EIATTR_PARAM_CBANK
	.align		4
        /*00a0*/ 	.byte	0x04, 0x0a
        /*00a2*/ 	.short	(.L_101 - .L_100)
	.align		4
.L_100:
        /*00a4*/ 	.word	index@(.nv.constant0.sgd_update_f16)
        /*00a8*/ 	.short	0x0380
        /*00aa*/ 	.short	0x0048


	//----- nvinfo : EIATTR_SW_WAR
	.align		4
.L_101:
        /*00ac*/ 	.byte	0x04, 0x36
        /*00ae*/ 	.short	(.L_103 - .L_102)
.L_102:
        /*00b0*/ 	.word	0x00000008
.L_103:


//--------------------- .nv.callgraph             --------------------------
	.section	.nv.callgraph,"",@"SHT_CUDA_CALLGRAPH"
	.align	4
	.sectionentsize	8
	.align		4
        /*0000*/ 	.word	0x00000000
	.align		4
        /*0004*/ 	.word	0xffffffff
	.align		4
        /*0008*/ 	.word	0x00000000
	.align		4
        /*000c*/ 	.word	0xfffffffe
	.align		4
        /*0010*/ 	.word	0x00000000
	.align		4
        /*0014*/ 	.word	0xfffffffd
	.align		4
        /*0018*/ 	.word	0x00000000
	.align		4
        /*001c*/ 	.word	0xfffffffc


//--------------------- .text.sgd_update_amp_f16  --------------------------
	.section	.text.sgd_update_amp_f16,"ax",@progbits
	.align	128
        .global         sgd_update_amp_f16
        .type           sgd_update_amp_f16,@function
        .size           sgd_update_amp_f16,(.L_x_40 - sgd_update_amp_f16)
        .other          sgd_update_amp_f16,@"STO_CUDA_ENTRY STV_DEFAULT"
sgd_update_amp_f16:
.text.sgd_update_amp_f16:
[----:B------:R-:W-:Y:S01]  /*0000*/  LDC R1, c[0x0][0x37c] ;  /* 0x0000df00ff017b82 */ /* 0x000fe20000000800 */
[----:B------:R-:W0:Y:S07]  /*0010*/  S2R R7, SR_TID.X ;  /* 0x0000000000077919 */ /* 0x000e2e0000002100 */
[----:B------:R-:W0:Y:S01]  /*0020*/  S2UR UR4, SR_CTAID.X ;  /* 0x00000000000479c3 */ /* 0x000e220000002500 */
[----:B------:R-:W1:Y:S07]  /*0030*/  LDCU.64 UR8, c[0x0][0x3a8] ;  /* 0x00007500ff0877ac */ /* 0x000e6e0008000a00 */
[----:B------:R-:W0:Y:S02]  /*0040*/  LDC R4, c[0x0][0x360] ;  /* 0x0000d800ff047b82 */ /* 0x000e240000000800 */
[----:B0-----:R-:W-:-:S05]  /*0050*/  IMAD R7, R4, UR4, R7 ;  /* 0x0000000404077c24 */ /* 0x001fca000f8e0207 */
[----:B-1----:R-:W-:-:S04]  /*0060*/  ISETP.GE.U32.AND P0, PT, R7, UR8, PT ;  /* 0x0000000807007c0c */ /* 0x002fc8000bf06070 */
[----:B------:R-:W-:-:S13]  /*0070*/  ISETP.GE.U32.AND.EX P0, PT, RZ, UR9, PT, P0 ;  /* 0x00000009ff007c0c */ /* 0x000fda000bf06100 */
[----:B------:R-:W-:Y:S05]  /*0080*/  @P0 EXIT ;  /* 0x000000000000094d */ /* 0x000fea0003800000 */
[----:B------:R-:W0:Y:S01]  /*0090*/  LDCU.64 UR4, c[0x0][0x3a0] ;  /* 0x00007400ff0477ac */ /* 0x000e220008000a00 */
[----:B------:R-:W-:Y:S02]  /*00a0*/  IMAD.MOV.U32 R12, RZ, RZ, R7 ;  /* 0x000000ffff0c7224 */ /* 0x000fe400078e0007 */
[----:B------:R-:W-:Y:S01]  /*00b0*/  IMAD.MOV.U32 R5, RZ, RZ, RZ ;  /* 0x000000ffff057224 */ /* 0x000fe200078e00ff */
[----:B------:R-:W1:Y:S01]  /*00c0*/  LDCU.64 UR6, c[0x0][0x380] ;  /* 0x00007000ff0677ac */ /* 0x000e620008000a00 */
[----:B------:R-:W2:Y:S01]  /*00d0*/  LDCU.64 UR12, c[0x0][0x390] ;  /* 0x00007200ff0c77ac */ /* 0x000ea20008000a00 */
[----:B------:R-:W3:Y:S01]  /*00e0*/  LDCU UR10, c[0x0][0x388] ;  /* 0x00007100ff0a77ac */ /* 0x000ee20008000800 */
[----:B0-----:R-:W-:Y:S01]  /*00f0*/  F2F.F32.F64 R0, UR4 ;  /* 0x0000000400007d10 */ /* 0x001fe20008301000 */
[----:B------:R-:W0:Y:S07]  /*0100*/  LDCU UR4, c[0x0][0x370] ;  /* 0x00006e00ff0477ac */ /* 0x000e2e0008000800 */
[----:B-1----:R-:W1:Y:S01]  /*0110*/  F2F.F32.F64 R3, UR6 ;  /* 0x0000000600037d10 */ /* 0x002e620008301000 */
[----:B------:R-:W4:Y:S01]  /*0120*/  LDCU.64 UR6, c[0x0][0x358] ;  /* 0x00006b00ff0677ac */ /* 0x000f220008000a00 */
[----:B---3--:R-:W-:-:S06]  /*0130*/  UISETP.NE.AND UP0, UPT, UR10, 0x1, UPT ;  /* 0x000000010a00788c */ /* 0x008fcc000bf05270 */
[----:B--2---:R-:W2:Y:S01]  /*0140*/  F2F.F32.F64 R6, UR12 ;  /* 0x0000000c00067d10 */ /* 0x004ea20008301000 */
[----:B0-----:R-:W-:Y:S02]  /*0150*/  IMAD R4, R4, UR4, RZ ;  /* 0x0000000404047c24 */ /* 0x001fe4000f8e02ff */
[----:B-1----:R-:W-:Y:S01]  /*0160*/  FMUL R2, R0, R3 ;  /* 0x0000000300027220 */ /* 0x002fe20000400000 */
[----:B------:R-:W-:Y:S06]  /*0170*/  BRA.U !UP0, `(.L_x_0) ;  /* 0x00000005082c7547 */ /* 0x000fec000b800000 */
[----:B------:R-:W-:-:S09]  /*0180*/  UISETP.NE.AND UP0, UPT, UR10, 0x2, UPT ;  /* 0x000000020a00788c */ /* 0x000fd2000bf05270 */
[----:B------:R-:W-:Y:S05]  /*0190*/  BRA.U UP0, `(.L_x_1) ;  /* 0x0000000100987547 */ /* 0x000fea000b800000 */
[----:B------:R-:W0:Y:S01]  /*01a0*/  LDC R8, c[0x0][0x398] ;  /* 0x0000e600ff087b82 */ /* 0x000e220000000800 */
[----:B------:R-:W1:Y:S01]  /*01b0*/  LDCU.64 UR4, c[0x0][0x3c0] ;  /* 0x00007800ff0477ac */ /* 0x000e620008000a00 */
[----:B------:R-:W3:Y:S01]  /*01c0*/  LDCU.128 UR12, c[0x0][0x3b0] ;  /* 0x00007600ff0c77ac */ /* 0x000ee20008000c00 */
[C---:B0-----:R-:W-:Y:S02]  /*01d0*/  ISETP.NE.AND P1, PT, R8.reuse, 0x2, PT ;  /* 0x000000020800780c */ /* 0x041fe40003f25270 */
[----:B-1-3--:R-:W-:-:S13]  /*01e0*/  ISETP.NE.AND P2, PT, R8, 0x1, PT ;  /* 0x000000010800780c */ /* 0x00afda0003f45270 */
.L_x_2:
[C---:B------:R-:W-:Y:S01]  /*01f0*/  IMAD.SHL.U32 R10, R12.reuse, 0x2, RZ ;  /* 0x000000020c0a7824 */ /* 0x040fe200078e00ff */
[----:B------:R-:W-:-:S04]  /*0200*/  SHF.L.U64.HI R11, R12, 0x1, R5 ;  /* 0x000000010c0b7819 */ /* 0x000fc80000010205 */
[C---:B------:R-:W-:Y:S02]  /*0210*/  IADD3 R12, P3, PT, R10.reuse, UR4, RZ ;  /* 0x000000040a0c7c10 */ /* 0x040fe4000ff7e0ff */
[C---:B------:R-:W-:Y:S02]  /*0220*/  IADD3 R8, P0, PT, R10.reuse, UR12, RZ ;  /* 0x0000000c0a087c10 */ /* 0x040fe4000ff1e0ff */
[----:B------:R-:W-:Y:S02]  /*0230*/  IADD3 R10, P4, PT, R10, UR14, RZ ;  /* 0x0000000e0a0a7c10 */ /* 0x000fe4000ff9e0ff */
[C---:B------:R-:W-:Y:S02]  /*0240*/  IADD3.X R13, PT, PT, R11.reuse, UR5, RZ, P3, !PT ;  /* 0x000000050b0d7c10 */ /* 0x040fe40009ffe4ff */
[C---:B------:R-:W-:Y:S02]  /*0250*/  IADD3.X R9, PT, PT, R11.reuse, UR13, RZ, P0, !PT ;  /* 0x0000000d0b097c10 */ /* 0x040fe400087fe4ff */
[----:B------:R-:W-:Y:S01]  /*0260*/  IADD3.X R11, PT, PT, R11, UR15, RZ, P4, !PT ;  /* 0x0000000f0b0b7c10 */ /* 0x000fe2000a7fe4ff */
[----:B----4-:R-:W3:Y:S04]  /*0270*/  LDG.E.U16 R12, desc[UR6][R12.64] ;  /* 0x000000060c0c7981 */ /* 0x010ee8000c1e1500 */
[----:B------:R-:W4:Y:S04]  /*0280*/  LDG.E.U16 R14, desc[UR6][R8.64] ;  /* 0x00000006080e7981 */ /* 0x000f28000c1e1500 */
[----:B------:R-:W5:Y:S01]  /*0290*/  LDG.E.U16 R16, desc[UR6][R10.64] ;  /* 0x000000060a107981 */ /* 0x000f62000c1e1500 */
[----:B---3--:R-:W-:-:S02]  /*02a0*/  HADD2.F32 R17, -RZ, R12.H0_H0 ;  /* 0x2000000cff117230 */ /* 0x008fc40000004100 */
[----:B----4-:R-:W-:Y:S02]  /*02b0*/  HADD2.F32 R15, -RZ, R14.H0_H0 ;  /* 0x2000000eff0f7230 */ /* 0x010fe40000004100 */
[----:B-----5:R-:W-:-:S03]  /*02c0*/  HADD2.F32 R16, -RZ, R16.H0_H0 ;  /* 0x20000010ff107230 */ /* 0x020fc60000004100 */
[----:B------:R-:W-:-:S04]  /*02d0*/  @!P2 FFMA R17, R0, R15, R17 ;  /* 0x0000000f0011a223 */ /* 0x000fc80000000011 */
[----:B--2---:R-:W-:-:S05]  /*02e0*/  FFMA R16, R16, R6, R17 ;  /* 0x0000000610107223 */ /* 0x004fca0000000011 */
[----:B------:R-:W-:-:S04]  /*02f0*/  F2FP.F16.F32.PACK_AB R13, RZ, R16 ;  /* 0x00000010ff0d723e */ /* 0x000fc800000000ff */
[----:B------:R-:W-:-:S05]  /*0300*/  PRMT R14, R13, 0x7610, R14 ;  /* 0x000076100d0e7816 */ /* 0x000fca000000000e */
[----:B------:R0:W-:Y:S04]  /*0310*/  STG.E.U16 desc[UR6][R10.64], R14 ;  /* 0x0000000e0a007986 */ /* 0x0001e8000c101506 */
[----:B------:R-:W2:Y:S01]  /*0320*/  LDG.E.U16 R12, desc[UR6][R8.64] ;  /* 0x00000006080c7981 */ /* 0x000ea2000c1e1500 */
[----:B------:R-:W-:-:S04]  /*0330*/  FFMA R16, R16, R6, R17 ;  /* 0x0000000610107223 */ /* 0x000fc80000000011 */
[----:B------:R-:W-:-:S04]  /*0340*/  FMUL R13, R3, R16 ;  /* 0x00000010030d7220 */ /* 0x000fc80000400000 */
[----:B------:R-:W-:-:S05]  /*0350*/  @!P1 FFMA R13, R2, R15, R13 ;  /* 0x0000000f020d9223 */ /* 0x000fca000000000d */
[----:B------:R-:W-:-:S05]  /*0360*/  F2FP.F16.F32.PACK_AB R13, RZ, R13 ;  /* 0x0000000dff0d723e */ /* 0x000fca00000000ff */
[----:B--2---:R-:W-:-:S05]  /*0370*/  HADD2 R12, R12.H0_H0, -R13.H0_H0 ;  /* 0xa000000d0c0c7230 */ /* 0x004fca0000000800 */
[----:B0-----:R-:W-:Y:S01]  /*0380*/  PRMT R11, R12, 0x7610, R11 ;  /* 0x000076100c0b7816 */ /* 0x001fe2000000000b */
[----:B------:R-:W-:-:S04]  /*0390*/  IMAD.IADD R12, R4, 0x1, R7 ;  /* 0x00000001040c7824 */ /* 0x000fc800078e0207 */
[----:B------:R0:W-:Y:S01]  /*03a0*/  STG.E.U16 desc[UR6][R8.64], R11 ;  /* 0x0000000b08007986 */ /* 0x0001e2000c101506 */
[----:B------:R-:W-:Y:S01]  /*03b0*/  ISETP.GE.U32.AND P0, PT, R12, UR8, PT ;  /* 0x000000080c007c0c */ /* 0x000fe2000bf06070 */
[----:B------:R-:W-:-:S03]  /*03c0*/  IMAD.MOV.U32 R7, RZ, RZ, R12 ;  /* 0x000000ffff077224 */ /* 0x000fc600078e000c */
[----:B------:R-:W-:-:S13]  /*03d0*/  ISETP.GE.U32.AND.EX P0, PT, RZ, UR9, PT, P0 ;  /* 0x00000009ff007c0c */ /* 0x000fda000bf06100 */
[----:B0-----:R-:W-:Y:S05]  /*03e0*/  @!P0 BRA `(.L_x_2) ;  /* 0xfffffffc00808947 */ /* 0x001fea000383ffff */
[----:B------:R-:W-:Y:S05]  /*03f0*/  EXIT ;  /* 0x000000000000794d */ /* 0x000fea0003800000 */
.L_x_1:
[----:B--2---:R-:W0:Y:S01]  /*0400*/  LDC R6, c[0x0][0x398] ;  /* 0x0000e600ff067b82 */ /* 0x004e220000000800 */
[----:B------:R-:W1:Y:S01]  /*0410*/  LDCU.64 UR4, c[0x0][0x3c0] ;  /* 0x00007800ff0477ac */ /* 0x000e620008000a00 */
[----:B------:R-:W2:Y:S01]  /*0420*/  LDCU.128 UR12, c[0x0][0x3b0] ;  /* 0x00007600ff0c77ac */ /* 0x000ea20008000c00 */
[C---:B0-----:R-:W-:Y:S02]  /*0430*/  ISETP.NE.AND P1, PT, R6.reuse, 0x2, PT ;  /* 0x000000020600780c */ /* 0x041fe40003f25270 */
[----:B-12---:R-:W-:-:S13]  /*0440*/  ISETP.NE.AND P2, PT, R6, 0x1, PT ;  /* 0x000000010600780c */ /* 0x006fda0003f45270 */
.L_x_3:
[C---:B0-----:R-:W-:Y:S01]  /*0450*/  IMAD.SHL.U32 R8, R12.reuse, 0x2, RZ ;  /* 0x000000020c087824 */ /* 0x041fe200078e00ff */
[----:B------:R-:W-:-:S04]  /*0460*/  SHF.L.U64.HI R6, R12, 0x1, R5 ;  /* 0x000000010c067819 */ /* 0x000fc80000010205 */
[----:B------:R-:W-:-:S04]  /*0470*/  IADD3 R10, P0, PT, R8, UR14, RZ ;  /* 0x0000000e080a7c10 */ /* 0x000fc8000ff1e0ff */
[----:B------:R-:W-:-:S05]  /*0480*/  IADD3.X R11, PT, PT, R6, UR15, RZ, P0, !PT ;  /* 0x0000000f060b7c10 */ /* 0x000fca00087fe4ff */
[----:B----4-:R-:W2:Y:S01]  /*0490*/  LDG.E.U16 R14, desc[UR6][R10.64] ;  /* 0x000000060a0e7981 */ /* 0x010ea2000c1e1500 */
[C---:B------:R-:W-:Y:S02]  /*04a0*/  IADD3 R12, P3, PT, R8.reuse, UR4, RZ ;  /* 0x00000004080c7c10 */ /* 0x040fe4000ff7e0ff */
[----:B------:R-:W-:Y:S02]  /*04b0*/  IADD3 R8, P0, PT, R8, UR12, RZ ;  /* 0x0000000c08087c10 */ /* 0x000fe4000ff1e0ff */
[C---:B------:R-:W-:Y:S02]  /*04c0*/  IADD3.X R13, PT, PT, R6.reuse, UR5, RZ, P3, !PT ;  /* 0x00000005060d7c10 */ /* 0x040fe40009ffe4ff */
[----:B------:R-:W-:-:S03]  /*04d0*/  IADD3.X R9, PT, PT, R6, UR13, RZ, P0, !PT ;  /* 0x0000000d06097c10 */ /* 0x000fc600087fe4ff */
[----:B------:R0:W3:Y:S04]  /*04e0*/  LDG.E.U16 R12, desc[UR6][R12.64] ;  /* 0x000000060c0c7981 */ /* 0x0000e8000c1e1500 */
[----:B------:R-:W4:Y:S01]  /*04f0*/  LDG.E.U16 R6, desc[UR6][R8.64] ;  /* 0x0000000608067981 */ /* 0x000f22000c1e1500 */
[----:B--2---:R-:W-:-:S05]  /*0500*/  HADD2.F32 R14, -RZ, R14.H0_H0 ;  /* 0x2000000eff0e7230 */ /* 0x004fca0000004100 */
[----:B------:R-:W-:-:S04]  /*0510*/  F2FP.F16.F32.PACK_AB R14, RZ, R14 ;  /* 0x0000000eff0e723e */ /* 0x000fc800000000ff */
[----:B0-----:R-:W-:-:S05]  /*0520*/  PRMT R13, R14, 0x7610, R13 ;  /* 0x000076100e0d7816 */ /* 0x001fca000000000d */
[----:B------:R0:W-:Y:S04]  /*0530*/  STG.E.U16 desc[UR6][R10.64], R13 ;  /* 0x0000000d0a007986 */ /* 0x0001e8000c101506 */
[----:B------:R-:W2:Y:S01]  /*0540*/  LDG.E.U16 R14, desc[UR6][R8.64] ;  /* 0x00000006080e7981 */ /* 0x000ea2000c1e1500 */
[----:B---3--:R-:W-:Y:S02]  /*0550*/  HADD2.F32 R17, -RZ, R12.H0_H0 ;  /* 0x2000000cff117230 */ /* 0x008fe40000004100 */
[----:B----4-:R-:W-:Y:S02]  /*0560*/  HADD2.F32 R15, -RZ, R6.H0_H0 ;  /* 0x20000006ff0f7230 */ /* 0x010fe40000004100 */
[----:B------:R-:W-:-:S03]  /*0570*/  IMAD.IADD R12, R4, 0x1, R7 ;  /* 0x00000001040c7824 */ /* 0x000fc600078e0207 */
[----:B------:R-:W-:Y:S01]  /*0580*/  @!P2 FFMA R17, R0, R15, R17 ;  /* 0x0000000f0011a223 */ /* 0x000fe20000000011 */
[----:B------:R-:W-:Y:S01]  /*0590*/  IMAD.MOV.U32 R7, RZ, RZ, R12 ;  /* 0x000000ffff077224 */ /* 0x000fe200078e000c */
[----:B------:R-:W-:Y:S02]  /*05a0*/  ISETP.GE.U32.AND P0, PT, R12, UR8, PT ;  /* 0x000000080c007c0c */ /* 0x000fe4000bf06070 */
[----:B------:R-:W-:Y:S02]  /*05b0*/  FMUL R17, R3, R17 ;  /* 0x0000001103117220 */ /* 0x000fe40000400000 */
[----:B------:R-:W-:Y:S02]  /*05c0*/  ISETP.GE.U32.AND.EX P0, PT, RZ, UR9, PT, P0 ;  /* 0x00000009ff007c0c */ /* 0x000fe4000bf06100 */
[----:B------:R-:W-:-:S05]  /*05d0*/  @!P1 FFMA R17, R2, R15, R17 ;  /* 0x0000000f02119223 */ /* 0x000fca0000000011 */
[----:B------:R-:W-:-:S05]  /*05e0*/  F2FP.F16.F32.PACK_AB R17, RZ, R17 ;  /* 0x00000011ff11723e */ /* 0x000fca00000000ff */
[----:B--2---:R-:W-:-:S05]  /*05f0*/  HADD2 R14, R14.H0_H0, -R17.H0_H0 ;  /* 0xa00000110e0e7230 */ /* 0x004fca0000000800 */
[----:B------:R0:W-:Y:S01]  /*0600*/  STG.E.U16 desc[UR6][R8.64], R14 ;  /* 0x0000000e08007986 */ /* 0x0001e2000c101506 */
[----:B------:R-:W-:Y:S05]  /*0610*/  @!P0 BRA `(.L_x_3) ;  /* 0xfffffffc008c8947 */ /* 0x000fea000383ffff */
[----:B------:R-:W-:Y:S05]  /*0620*/  EXIT ;  /* 0x000000000000794d */ /* 0x000fea0003800000 */
.L_x_0:
[----:B------:R-:W0:Y:S01]  /*0630*/  LDC R8, c[0x0][0x398] ;  /* 0x0000e600ff087b82 */ /* 0x000e220000000800 */
[----:B------:R-:W1:Y:S01]  /*0640*/  LDCU.64 UR4, c[0x0][0x3c0] ;  /* 0x00007800ff0477ac */ /* 0x000e620008000a00 */
[----:B------:R-:W3:Y:S01]  /*0650*/  LDCU.128 UR12, c[0x0][0x3b0] ;  /* 0x00007600ff0c77ac */ /* 0x000ee20008000c00 */
[C---:B0-----:R-:W-:Y:S02]  /*0660*/  ISETP.NE.AND P1, PT, R8.reuse, 0x2, PT ;  /* 0x000000020800780c */ /* 0x041fe40003f25270 */
[----:B-1-3--:R-:W-:-:S13]  /*0670*/  ISETP.NE.AND P2, PT, R8, 0x1, PT ;  /* 0x000000010800780c */ /* 0x00afda0003f45270 */
.L_x_4:
        /* <DEDUP_REMOVED lines=32> */
.L_x_5:
[----:B------:R-:W-:-:S00]  /*0880*/  BRA `(.L_x_5) ;  /* 0xfffffffc00fc7947 */ /* 0x000fc0000383ffff */
[----:B------:R-:W-:-:S00]  /*0890*/  NOP ;  /* 0x0000000000007918 */ /* 0x000fc00000000000 */
        /* <DEDUP_REMOVED lines=14> */
.L_x_40:


//--------------------- .text.sgd_update_f64      --------------------------
	.section	.text.sgd_update_f64,"ax",@progbits
	.align	128
        .global         sgd_update_f64
        .type           sgd_update_f64,@function
        .size           sgd_update_f64,(.L_x_41 - sgd_update_f64)
        .other          sgd_update_f64,@"STO_CUDA_ENTRY STV_DEFAULT"
sgd_update_f64:
.text.sgd_update_f64:
        /* <DEDUP_REMOVED lines=9> */
[----:B------:R-:W0:Y:S01]  /*0090*/  LDCU UR5, c[0x0][0x388] ;  /* 0x00007100ff0577ac */ /* 0x000e220008000800 */
[----:B------:R-:W1:Y:S01]  /*00a0*/  LDC.64 R2, c[0x0][0x380] ;  /* 0x0000e000ff027b82 */ /* 0x000e620000000a00 */
[----:B------:R-:W-:Y:S01]  /*00b0*/  IMAD.MOV.U32 R13, RZ, RZ, R7 ;  /* 0x000000ffff0d7224 */ /* 0x000fe200078e0007 */
[----:B------:R-:W1:Y:S01]  /*00c0*/  LDCU.64 UR10, c[0x0][0x3a0] ;  /* 0x00007400ff0a77ac */ /* 0x000e620008000a00 */
[----:B------:R-:W-:Y:S01]  /*00d0*/  IMAD.MOV.U32 R6, RZ, RZ, RZ ;  /* 0x000000ffff067224 */ /* 0x000fe200078e00ff */
[----:B------:R-:W2:Y:S01]  /*00e0*/  LDCU UR4, c[0x0][0x370] ;  /* 0x00006e00ff0477ac */ /* 0x000ea20008000800 */
[----:B------:R-:W3:Y:S01]  /*00f0*/  LDCU.64 UR6, c[0x0][0x358] ;  /* 0x00006b00ff0677ac */ /* 0x000ee20008000a00 */
[----:B0-----:R-:W-:Y:S01]  /*0100*/  UISETP.NE.AND UP0, UPT, UR5, 0x1, UPT ;  /* 0x000000010500788c */ /* 0x001fe2000bf05270 */
[----:B-1----:R-:W-:Y:S01]  /*0110*/  DMUL R4, R2, UR10 ;  /* 0x0000000a02047c28 */ /* 0x002fe20008000000 */
[----:B--2---:R-:W-:-:S07]  /*0120*/  IMAD R0, R0, UR4, RZ ;  /* 0x0000000400007c24 */ /* 0x004fce000f8e02ff */
[----:B---3--:R-:W-:Y:S05]  /*0130*/  BRA.U !UP0, `(.L_x_6) ;  /* 0x0000000508107547 */ /* 0x008fea000b800000 */
[----:B------:R-:W-:-:S09]  /*0140*/  UISETP.NE.AND UP0, UPT, UR5, 0x2, UPT ;  /* 0x000000020500788c */ /* 0x000fd2000bf05270 */
[----:B------:R-:W-:Y:S05]  /*0150*/  BRA.U UP0, `(.L_x_7) ;  /* 0x0000000100987547 */ /* 0x000fea000b800000 */
[----:B------:R-:W0:Y:S01]  /*0160*/  LDC R8, c[0x0][0x398] ;  /* 0x0000e600ff087b82 */ /* 0x000e220000000800 */
[----:B------:R-:W-:Y:S01]  /*0170*/  BSSY.RECONVERGENT B0, `(.L_x_8) ;  /* 0x0000023000007945 */ /* 0x000fe20003800200 */
[----:B------:R-:W1:Y:S01]  /*0180*/  LDCU.64 UR16, c[0x0][0x390] ;  /* 0x00007200ff1077ac */ /* 0x000e620008000a00 */
[----:B------:R-:W2:Y:S01]  /*0190*/  LDCU.64 UR4, c[0x0][0x3c0] ;  /* 0x00007800ff0477ac */ /* 0x000ea20008000a00 */
[----:B------:R-:W3:Y:S01]  /*01a0*/  LDCU.128 UR12, c[0x0][0x3b0] ;  /* 0x00007600ff0c77ac */ /* 0x000ee20008000c00 */
[C---:B0-----:R-:W-:Y:S02]  /*01b0*/  ISETP.NE.AND P1, PT, R8.reuse, 0x2, PT ;  /* 0x000000020800780c */ /* 0x041fe40003f25270 */
[----:B-123--:R-:W-:-:S13]  /*01c0*/  ISETP.NE.AND P2, PT, R8, 0x1, PT ;  /* 0x000000010800780c */ /* 0x00efda0003f45270 */
.L_x_9:
[C---:B0-----:R-:W-:Y:S01]  /*01d0*/  IMAD.SHL.U32 R14, R13.reuse, 0x8, RZ ;  /* 0x000000080d0e7824 */ /* 0x041fe200078e00ff */
[----:B------:R-:W-:-:S04]  /*01e0*/  SHF.L.U64.HI R15, R13, 0x3, R6 ;  /* 0x000000030d0f7819 */ /* 0x000fc80000010206 */
[C---:B------:R-:W-:Y:S02]  /*01f0*/  IADD3 R20, P3, PT, R14.reuse, UR4, RZ ;  /* 0x000000040e147c10 */ /* 0x040fe4000ff7e0ff */
[----:B------:R-:W-:Y:S02]  /*0200*/  IADD3 R8, P0, PT, R14, UR12, RZ ;  /* 0x0000000c0e087c10 */ /* 0x000fe4000ff1e0ff */
[C---:B------:R-:W-:Y:S02]  /*0210*/  IADD3.X R21, PT, PT, R15.reuse, UR5, RZ, P3, !PT ;  /* 0x000000050f157c10 */ /* 0x040fe40009ffe4ff */
[----:B------:R-:W-:-:S03]  /*0220*/  IADD3.X R9, PT, PT, R15, UR13, RZ, P0, !PT ;  /* 0x0000000d0f097c10 */ /* 0x000fc600087fe4ff */
[----:B------:R-:W2:Y:S04]  /*0230*/  LDG.E.64 R12, desc[UR6][R20.64] ;  /* 0x00000006140c7981 */ /* 0x000ea8000c1e1b00 */
[----:B------:R-:W2:Y:S01]  /*0240*/  LDG.E.64 R10, desc[UR6][R8.64] ;  /* 0x00000006080a7981 */ /* 0x000ea2000c1e1b00 */
[----:B------:R-:W-:-:S04]  /*0250*/  IADD3 R14, P0, PT, R14, UR14, RZ ;  /* 0x0000000e0e0e7c10 */ /* 0x000fc8000ff1e0ff */
[----:B------:R-:W-:-:S05]  /*0260*/  IADD3.X R15, PT, PT, R15, UR15, RZ, P0, !PT ;  /* 0x0000000f0f0f7c10 */ /* 0x000fca00087fe4ff */
[----:B------:R-:W3:Y:S01]  /*0270*/  LDG.E.64 R18, desc[UR6][R14.64] ;  /* 0x000000060e127981 */ /* 0x000ee2000c1e1b00 */
[----:B--2---:R-:W-:-:S10]  /*0280*/  DFMA R16, R10, UR10, R12 ;  /* 0x0000000a0a107c2b */ /* 0x004fd4000800000c */
[----:B------:R-:W-:Y:S02]  /*0290*/  FSEL R12, R16, R12, !P2 ;  /* 0x0000000c100c7208 */ /* 0x000fe40005000000 */
[----:B------:R-:W-:-:S06]  /*02a0*/  FSEL R13, R17, R13, !P2 ;  /* 0x0000000d110d7208 */ /* 0x000fcc0005000000 */
[----:B---3--:R-:W-:-:S07]  /*02b0*/  DFMA R18, R18, UR16, R12 ;  /* 0x0000001012127c2b */ /* 0x008fce000800000c */
[----:B------:R0:W-:Y:S04]  /*02c0*/  STG.E.64 desc[UR6][R14.64], R18 ;  /* 0x000000120e007986 */ /* 0x0001e8000c101b06 */
[----:B------:R-:W2:Y:S01]  /*02d0*/  LDG.E.64 R16, desc[UR6][R8.64] ;  /* 0x0000000608107981 */ /* 0x000ea2000c1e1b00 */
[----:B------:R-:W-:-:S08]  /*02e0*/  DFMA R12, R18, UR16, R12 ;  /* 0x00000010120c7c2b */ /* 0x000fd0000800000c */
[----:B------:R-:W-:-:S08]  /*02f0*/  DMUL R12, R12, R2 ;  /* 0x000000020c0c7228 */ /* 0x000fd00000000000 */
[----:B------:R-:W-:-:S10]  /*0300*/  DFMA R10, R4, R10, R12 ;  /* 0x0000000a040a722b */ /* 0x000fd4000000000c */
[----:B------:R-:W-:Y:S02]  /*0310*/  FSEL R10, R10, R12, !P1 ;  /* 0x0000000c0a0a7208 */ /* 0x000fe40004800000 */
[----:B------:R-:W-:Y:S01]  /*0320*/  FSEL R11, R11, R13, !P1 ;  /* 0x0000000d0b0b7208 */ /* 0x000fe20004800000 */
[----:B------:R-:W-:-:S04]  /*0330*/  IMAD.IADD R13, R0, 0x1, R7 ;  /* 0x00000001000d7824 */ /* 0x000fc800078e0207 */
[----:B------:R-:W-:Y:S01]  /*0340*/  IMAD.MOV.U32 R7, RZ, RZ, R13 ;  /* 0x000000ffff077224 */ /* 0x000fe200078e000d */
[----:B------:R-:W-:-:S04]  /*0350*/  ISETP.GE.U32.AND P0, PT, R13, UR8, PT ;  /* 0x000000080d007c0c */ /* 0x000fc8000bf06070 */
[----:B------:R-:W-:Y:S01]  /*0360*/  ISETP.GE.U32.AND.EX P0, PT, RZ, UR9, PT, P0 ;  /* 0x00000009ff007c0c */ /* 0x000fe2000bf06100 */
[----:B--2---:R-:W-:-:S07]  /*0370*/  DADD R16, R16, -R10 ;  /* 0x0000000010107229 */ /* 0x004fce000000080a */
[----:B------:R0:W-:Y:S05]  /*0380*/  STG.E.64 desc[UR6][R8.64], R16 ;  /* 0x0000001008007986 */ /* 0x0001ea000c101b06 */
[----:B------:R-:W-:Y:S05]  /*0390*/  @!P0 BRA `(.L_x_9) ;  /* 0xfffffffc008c8947 */ /* 0x000fea000383ffff */
[----:B------:R-:W-:Y:S05]  /*03a0*/  BSYNC.RECONVERGENT B0 ;  /* 0x0000000000007941 */ /* 0x000fea0003800200 */
.L_x_8:
[----:B------:R-:W-:Y:S05]  /*03b0*/  EXIT ;  /* 0x000000000000794d */ /* 0x000fea0003800000 */
.L_x_7:
[----:B------:R-:W0:Y:S01]  /*03c0*/  LDC R8, c[0x0][0x398] ;  /* 0x0000e600ff087b82 */ /* 0x000e220000000800 */
[----:B------:R-:W1:Y:S01]  /*03d0*/  LDCU.64 UR12, c[0x0][0x3c0] ;  /* 0x00007800ff0c77ac */ /* 0x000e620008000a00 */
[----:B------:R-:W2:Y:S01]  /*03e0*/  LDCU.64 UR4, c[0x0][0x3b0] ;  /* 0x00007600ff0477ac */ /* 0x000ea20008000a00 */
[C---:B0-----:R-:W-:Y:S02]  /*03f0*/  ISETP.NE.AND P1, PT, R8.reuse, 0x2, PT ;  /* 0x000000020800780c */ /* 0x041fe40003f25270 */
[----:B-12---:R-:W-:-:S13]  /*0400*/  ISETP.NE.AND P2, PT, R8, 0x1, PT ;  /* 0x000000010800780c */ /* 0x006fda0003f45270 */
.L_x_10:
[C---:B------:R-:W-:Y:S01]  /*0410*/  IMAD.SHL.U32 R16, R13.reuse, 0x8, RZ ;  /* 0x000000080d107824 */ /* 0x040fe200078e00ff */
[----:B------:R-:W-:-:S04]  /*0420*/  SHF.L.U64.HI R10, R13, 0x3, R6 ;  /* 0x000000030d0a7819 */ /* 0x000fc80000010206 */
[C---:B------:R-:W-:Y:S02]  /*0430*/  IADD3 R8, P0, PT, R16.reuse, UR4, RZ ;  /* 0x0000000410087c10 */ /* 0x040fe4000ff1e0ff */
[----:B------:R-:W-:Y:S02]  /*0440*/  IADD3 R16, P3, PT, R16, UR12, RZ ;  /* 0x0000000c10107c10 */ /* 0x000fe4000ff7e0ff */
[C---:B------:R-:W-:Y:S02]  /*0450*/  IADD3.X R9, PT, PT, R10.reuse, UR5, RZ, P0, !PT ;  /* 0x000000050a097c10 */ /* 0x040fe400087fe4ff */
[----:B------:R-:W-:-:S03]  /*0460*/  IADD3.X R17, PT, PT, R10, UR13, RZ, P3, !PT ;  /* 0x0000000d0a117c10 */ /* 0x000fc60009ffe4ff */
[----:B------:R-:W2:Y:S04]  /*0470*/  LDG.E.64 R10, desc[UR6][R8.64] ;  /* 0x00000006080a7981 */ /* 0x000ea8000c1e1b00 */
[----:B------:R-:W2:Y:S02]  /*0480*/  LDG.E.64 R12, desc[UR6][R16.64] ;  /* 0x00000006100c7981 */ /* 0x000ea4000c1e1b00 */
[----:B--2---:R-:W-:-:S10]  /*0490*/  DFMA R14, R10, UR10, R12 ;  /* 0x0000000a0a0e7c2b */ /* 0x004fd4000800000c */
[----:B------:R-:W-:Y:S02]  /*04a0*/  FSEL R12, R14, R12, !P2 ;  /* 0x0000000c0e0c7208 */ /* 0x000fe40005000000 */
[----:B------:R-:W-:-:S06]  /*04b0*/  FSEL R13, R15, R13, !P2 ;  /* 0x0000000d0f0d7208 */ /* 0x000fcc0005000000 */
[----:B------:R-:W-:-:S08]  /*04c0*/  DMUL R12, R12, R2 ;  /* 0x000000020c0c7228 */ /* 0x000fd00000000000 */
[----:B------:R-:W-:-:S10]  /*04d0*/  DFMA R14, R4, R10, R12 ;  /* 0x0000000a040e722b */ /* 0x000fd4000000000c */
[----:B------:R-:W-:Y:S02]  /*04e0*/  FSEL R12, R14, R12, !P1 ;  /* 0x0000000c0e0c7208 */ /* 0x000fe40004800000 */
[----:B------:R-:W-:-:S06]  /*04f0*/  FSEL R13, R15, R13, !P1 ;  /* 0x0000000d0f0d7208 */ /* 0x000fcc0004800000 */
[----:B------:R-:W-:Y:S01]  /*0500*/  DADD R10, R10, -R12 ;  /* 0x000000000a0a7229 */ /* 0x000fe2000000080c */
[----:B------:R-:W-:-:S06]  /*0510*/  IMAD.IADD R13, R0, 0x1, R7 ;  /* 0x00000001000d7824 */ /* 0x000fcc00078e0207 */
[----:B------:R0:W-:Y:S01]  /*0520*/  STG.E.64 desc[UR6][R8.64], R10 ;  /* 0x0000000a08007986 */ /* 0x0001e2000c101b06 */
[----:B------:R-:W-:-:S04]  /*0530*/  ISETP.GE.U32.AND P0, PT, R13, UR8, PT ;  /* 0x000000080d007c0c */ /* 0x000fc8000bf06070 */
[----:B------:R-:W-:Y:S01]  /*0540*/  ISETP.GE.U32.AND.EX P0, PT, RZ, UR9, PT, P0 ;  /* 0x00000009ff007c0c */ /* 0x000fe2000bf06100 */
[----:B------:R-:W-:-:S12]  /*0550*/  IMAD.MOV.U32 R7, RZ, RZ, R13 ;  /* 0x000000ffff077224 */ /* 0x000fd800078e000d */
[----:B0-----:R-:W-:Y:S05]  /*0560*/  @!P0 BRA `(.L_x_10) ;  /* 0xfffffffc00a88947 */ /* 0x001fea000383ffff */
[----:B------:R-:W-:Y:S05]  /*0570*/  EXIT ;  /* 0x000000000000794d */ /* 0x000fea0003800000 */
.L_x_6:
[----:B------:R-:W0:Y:S01]  /*0580*/  LDC R8, c[0x0][0x398] ;  /* 0x0000e600ff087b82 */ /* 0x000e220000000800 */
[----:B------:R-:W-:Y:S01]  /*0590*/  BSSY.RECONVERGENT B0, `(.L_x_11) ;  /* 0x0000022000007945 */ /* 0x000fe20003800200 */
[----:B------:R-:W1:Y:S01]  /*05a0*/  LDCU.64 UR16, c[0x0][0x390] ;  /* 0x00007200ff1077ac */ /* 0x000e620008000a00 */
[----:B------:R-:W2:Y:S01]  /*05b0*/  LDCU.64 UR4, c[0x0][0x3c0] ;  /* 0x00007800ff0477ac */ /* 0x000ea20008000a00 */
[----:B------:R-:W3:Y:S01]  /*05c0*/  LDCU.128 UR12, c[0x0][0x3b0] ;  /* 0x00007600ff0c77ac */ /* 0x000ee20008000c00 */
[C---:B0-----:R-:W-:Y:S02]  /*05d0*/  ISETP.NE.AND P1, PT, R8.reuse, 0x2, PT ;  /* 0x000000020800780c */ /* 0x041fe40003f25270 */
[----:B-123--:R-:W-:-:S13]  /*05e0*/  ISETP.NE.AND P2, PT, R8, 0x1, PT ;  /* 0x000000010800780c */ /* 0x00efda0003f45270 */
.L_x_12:
        /* <DEDUP_REMOVED lines=29> */
.L_x_11:
[----:B------:R-:W-:Y:S05]  /*07c0*/  EXIT ;  /* 0x000000000000794d */ /* 0x000fea0003800000 */
.L_x_13:
        /* <DEDUP_REMOVED lines=11> */
.L_x_41:


//--------------------- .text.sgd_update_f32      --------------------------
	.section	.text.sgd_update_f32,"ax",@progbits
	.align	128
        .global         sgd_update_f32
        .type           sgd_update_f32,@function
        .size           sgd_update_f32,(.L_x_42 - sgd_update_f32)
        .other          sgd_update_f32,@"STO_CUDA_ENTRY STV_DEFAULT"
sgd_update_f32:
.text.sgd_update_f32:
        /* <DEDUP_REMOVED lines=31> */
.L_x_16:
[C---:B0-----:R-:W-:Y:S01]  /*01f0*/  IMAD.SHL.U32 R10, R12.reuse, 0x4, RZ ;  /* 0x000000040c0a7824 */ /* 0x041fe200078e00ff */
[----:B------:R-:W-:-:S04]  /*0200*/  SHF.L.U64.HI R11, R12, 0x2, R7 ;  /* 0x000000020c0b7819 */ /* 0x000fc80000010207 */
[C---:B------:R-:W-:Y:S02]  /*0210*/  IADD3 R12, P3, PT, R10.reuse, UR4, RZ ;  /* 0x000000040a0c7c10 */ /* 0x040fe4000ff7e0ff */
[C---:B------:R-:W-:Y:S02]  /*0220*/  IADD3 R2, P0, PT, R10.reuse, UR12, RZ ;  /* 0x0000000c0a027c10 */ /* 0x040fe4000ff1e0ff */
[----:B------:R-:W-:Y:S02]  /*0230*/  IADD3 R10, P4, PT, R10, UR14, RZ ;  /* 0x0000000e0a0a7c10 */ /* 0x000fe4000ff9e0ff */
[C---:B------:R-:W-:Y:S02]  /*0240*/  IADD3.X R13, PT, PT, R11.reuse, UR5, RZ, P3, !PT ;  /* 0x000000050b0d7c10 */ /* 0x040fe40009ffe4ff */
[C---:B------:R-:W-:Y:S02]  /*0250*/  IADD3.X R3, PT, PT, R11.reuse, UR13, RZ, P0, !PT ;  /* 0x0000000d0b037c10 */ /* 0x040fe400087fe4ff */
[----:B------:R-:W-:Y:S01]  /*0260*/  IADD3.X R11, PT, PT, R11, UR15, RZ, P4, !PT ;  /* 0x0000000f0b0b7c10 */ /* 0x000fe2000a7fe4ff */
[----:B----4-:R-:W3:Y:S04]  /*0270*/  LDG.E R17, desc[UR6][R12.64] ;  /* 0x000000060c117981 */ /* 0x010ee8000c1e1900 */
[----:B------:R-:W3:Y:S04]  /*0280*/  LDG.E R15, desc[UR6][R2.64] ;  /* 0x00000006020f7981 */ /* 0x000ee8000c1e1900 */
[----:B------:R-:W2:Y:S01]  /*0290*/  LDG.E R14, desc[UR6][R10.64] ;  /* 0x000000060a0e7981 */ /* 0x000ea2000c1e1900 */
[----:B---3--:R-:W-:-:S04]  /*02a0*/  @!P2 FFMA R17, R0, R15, R17 ;  /* 0x0000000f0011a223 */ /* 0x008fc80000000011 */
[----:B--2---:R-:W-:-:S05]  /*02b0*/  FFMA R14, R14, R8, R17 ;  /* 0x000000080e0e7223 */ /* 0x004fca0000000011 */
[----:B------:R0:W-:Y:S04]  /*02c0*/  STG.E desc[UR6][R10.64], R14 ;  /* 0x0000000e0a007986 */ /* 0x0001e8000c101906 */
[----:B------:R-:W2:Y:S01]  /*02d0*/  LDG.E R18, desc[UR6][R2.64] ;  /* 0x0000000602127981 */ /* 0x000ea2000c1e1900 */
[----:B------:R-:W-:Y:S01]  /*02e0*/  FFMA R16, R14, R8, R17 ;  /* 0x000000080e107223 */ /* 0x000fe20000000011 */
[----:B------:R-:W-:-:S03]  /*02f0*/  IMAD.IADD R12, R6, 0x1, R9 ;  /* 0x00000001060c7824 */ /* 0x000fc600078e0209 */
[----:B------:R-:W-:Y:S01]  /*0300*/  FMUL R17, R5, R16 ;  /* 0x0000001005117220 */ /* 0x000fe20000400000 */
[----:B------:R-:W-:Y:S01]  /*0310*/  IMAD.MOV.U32 R9, RZ, RZ, R12 ;  /* 0x000000ffff097224 */ /* 0x000fe200078e000c */
[----:B------:R-:W-:Y:S02]  /*0320*/  ISETP.GE.U32.AND P0, PT, R12, UR8, PT ;  /* 0x000000080c007c0c */ /* 0x000fe4000bf06070 */
[----:B------:R-:W-:Y:S02]  /*0330*/  @!P1 FFMA R17, R4, R15, R17 ;  /* 0x0000000f04119223 */ /* 0x000fe40000000011 */
[----:B------:R-:W-:Y:S02]  /*0340*/  ISETP.GE.U32.AND.EX P0, PT, RZ, UR9, PT, P0 ;  /* 0x00000009ff007c0c */ /* 0x000fe4000bf06100 */
[----:B--2---:R-:W-:-:S05]  /*0350*/  FADD R17, -R17, R18 ;  /* 0x0000001211117221 */ /* 0x004fca0000000100 */
[----:B------:R0:W-:Y:S06]  /*0360*/  STG.E desc[UR6][R2.64], R17 ;  /* 0x0000001102007986 */ /* 0x0001ec000c101906 */
[----:B------:R-:W-:Y:S05]  /*0370*/  @!P0 BRA `(.L_x_16) ;  /* 0xfffffffc009c8947 */ /* 0x000fea000383ffff */
[----:B------:R-:W-:Y:S05]  /*0380*/  EXIT ;  /* 0x000000000000794d */ /* 0x000fea0003800000 */
.L_x_15:
[----:B------:R-:W0:Y:S01]  /*0390*/  LDC R2, c[0x0][0x398] ;  /* 0x0000e600ff027b82 */ /* 0x000e220000000800 */
[----:B------:R-:W1:Y:S01]  /*03a0*/  LDCU.64 UR10, c[0x0][0x3c0] ;  /* 0x00007800ff0a77ac */ /* 0x000e620008000a00 */
[----:B------:R-:W3:Y:S01]  /*03b0*/  LDCU.64 UR4, c[0x0][0x3b0] ;  /* 0x00007600ff0477ac */ /* 0x000ee20008000a00 */
[C---:B0-----:R-:W-:Y:S02]  /*03c0*/  ISETP.NE.AND P1, PT, R2.reuse, 0x2, PT ;  /* 0x000000020200780c */ /* 0x041fe40003f25270 */
[----:B-1-3--:R-:W-:-:S13]  /*03d0*/  ISETP.NE.AND P2, PT, R2, 0x1, PT ;  /* 0x000000010200780c */ /* 0x00afda0003f45270 */
.L_x_17:
[C---:B------:R-:W-:Y:S01]  /*03e0*/  IMAD.SHL.U32 R10, R12.reuse, 0x4, RZ ;  /* 0x000000040c0a7824 */ /* 0x040fe200078e00ff */
[----:B--2---:R-:W-:-:S04]  /*03f0*/  SHF.L.U64.HI R8, R12, 0x2, R7 ;  /* 0x000000020c087819 */ /* 0x004fc80000010207 */
[C---:B0-----:R-:W-:Y:S02]  /*0400*/  IADD3 R2, P0, PT, R10.reuse, UR4, RZ ;  /* 0x000000040a027c10 */ /* 0x041fe4000ff1e0ff */
[----:B------:R-:W-:Y:S02]  /*0410*/  IADD3 R10, P3, PT, R10, UR10, RZ ;  /* 0x0000000a0a0a7c10 */ /* 0x000fe4000ff7e0ff */
[C---:B------:R-:W-:Y:S02]  /*0420*/  IADD3.X R3, PT, PT, R8.reuse, UR5, RZ, P0, !PT ;  /* 0x0000000508037c10 */ /* 0x040fe400087fe4ff */
[----:B------:R-:W-:-:S03]  /*0430*/  IADD3.X R11, PT, PT, R8, UR11, RZ, P3, !PT ;  /* 0x0000000b080b7c10 */ /* 0x000fc60009ffe4ff */
[----:B----4-:R-:W2:Y:S04]  /*0440*/  LDG.E R13, desc[UR6][R2.64] ;  /* 0x00000006020d7981 */ /* 0x010ea8000c1e1900 */
[----:B------:R-:W2:Y:S01]  /*0450*/  LDG.E R15, desc[UR6][R10.64] ;  /* 0x000000060a0f7981 */ /* 0x000ea2000c1e1900 */
[----:B------:R-:W-:-:S05]  /*0460*/  IMAD.IADD R12, R6, 0x1, R9 ;  /* 0x00000001060c7824 */ /* 0x000fca00078e0209 */
[----:B------:R-:W-:-:S04]  /*0470*/  ISETP.GE.U32.AND P0, PT, R12, UR8, PT ;  /* 0x000000080c007c0c */ /* 0x000fc8000bf06070 */
[----:B------:R-:W-:Y:S01]  /*0480*/  ISETP.GE.U32.AND.EX P0, PT, RZ, UR9, PT, P0 ;  /* 0x00000009ff007c0c */ /* 0x000fe2000bf06100 */
[----:B------:R-:W-:Y:S02]  /*0490*/  IMAD.MOV.U32 R9, RZ, RZ, R12 ;  /* 0x000000ffff097224 */ /* 0x000fe400078e000c */
[----:B--2---:R-:W-:-:S04]  /*04a0*/  @!P2 FFMA R15, R0, R13, R15 ;  /* 0x0000000d000fa223 */ /* 0x004fc8000000000f */
[----:B------:R-:W-:-:S04]  /*04b0*/  FMUL R15, R5, R15 ;  /* 0x0000000f050f7220 */ /* 0x000fc80000400000 */
[----:B------:R-:W-:-:S04]  /*04c0*/  @!P1 FFMA R15, R4, R13, R15 ;  /* 0x0000000d040f9223 */ /* 0x000fc8000000000f */
[----:B------:R-:W-:-:S05]  /*04d0*/  FADD R13, R13, -R15 ;  /* 0x8000000f0d0d7221 */ /* 0x000fca0000000000 */
[----:B------:R0:W-:Y:S01]  /*04e0*/  STG.E desc[UR6][R2.64], R13 ;  /* 0x0000000d02007986 */ /* 0x0001e2000c101906 */
[----:B------:R-:W-:Y:S05]  /*04f0*/  @!P0 BRA `(.L_x_17) ;  /* 0xfffffffc00b88947 */ /* 0x000fea000383ffff */
[----:B------:R-:W-:Y:S05]  /*0500*/  EXIT ;  /* 0x000000000000794d */ /* 0x000fea0003800000 */
.L_x_14:
[----:B------:R-:W0:Y:S01]  /*0510*/  LDC R2, c[0x0][0x398] ;  /* 0x0000e600ff027b82 */ /* 0x000e220000000800 */
[----:B------:R-:W1:Y:S01]  /*0520*/  LDCU.64 UR4, c[0x0][0x3c0] ;  /* 0x00007800ff0477ac */ /* 0x000e620008000a00 */
[----:B------:R-:W3:Y:S01]  /*0530*/  LDCU.128 UR12, c[0x0][0x3b0] ;  /* 0x00007600ff0c77ac */ /* 0x000ee20008000c00 */
[C---:B0-----:R-:W-:Y:S02]  /*0540*/  ISETP.NE.AND P1, PT, R2.reuse, 0x2, PT ;  /* 0x000000020200780c */ /* 0x041fe40003f25270 */
[----:B-1-3--:R-:W-:-:S13]  /*0550*/  ISETP.NE.AND P2, PT, R2, 0x1, PT ;  /* 0x000000010200780c */ /* 0x00afda0003f45270 */
.L_x_18:
        /* <DEDUP_REMOVED lines=15> */
[----:B------:R-:W-:Y:S01]  /*0650*/  FMUL R17, R5, R14 ;  /* 0x0000000e05117220 */ /* 0x000fe20000400000 */
[----:B------:R-:W-:-:S03]  /*0660*/  IMAD.IADD R12, R6, 0x1, R9 ;  /* 0x00000001060c7824 */ /* 0x000fc600078e0209 */
[----:B------:R-:W-:Y:S01]  /*0670*/  @!P1 FFMA R17, R4, R15, R17 ;  /* 0x0000000f04119223 */ /* 0x000fe20000000011 */
[----:B------:R-:W-:Y:S01]  /*0680*/  IMAD.MOV.U32 R9, RZ, RZ, R12 ;  /* 0x000000ffff097224 */ /* 0x000fe200078e000c */
[----:B------:R-:W-:-:S04]  /*0690*/  ISETP.GE.U32.AND P0, PT, R12, UR8, PT ;  /* 0x000000080c007c0c */ /* 0x000fc8000bf06070 */
[----:B------:R-:W-:Y:S01]  /*06a0*/  ISETP.GE.U32.AND.EX P0, PT, RZ, UR9, PT, P0 ;  /* 0x00000009ff007c0c */ /* 0x000fe2000bf06100 */
[----:B--2---:R-:W-:-:S05]  /*06b0*/  FADD R17, -R17, R16 ;  /* 0x0000001011117221 */ /* 0x004fca0000000100 */
[----:B------:R0:W-:Y:S07]  /*06c0*/  STG.E desc[UR6][R2.64], R17 ;  /* 0x0000001102007986 */ /* 0x0001ee000c101906 */
[----:B------:R-:W-:Y:S05]  /*06d0*/  @!P0 BRA `(.L_x_18) ;  /* 0xfffffffc00a08947 */ /* 0x000fea000383ffff */
[----:B------:R-:W-:Y:S05]  /*06e0*/  EXIT ;  /* 0x000000000000794d */ /* 0x000fea0003800000 */
.L_x_19:
        /* <DEDUP_REMOVED lines=9> */
.L_x_42:


//--------------------- .text.sgd_update_f16      --------------------------
	.section	.text.sgd_update_f16,"ax",@progbits
	.align	128
        .global         sgd_update_f16
        .type           sgd_update_f16,@function
        .size           sgd_update_f16,(.L_x_43 - sgd_update_f16)
        .other          sgd_update_f16,@"STO_CUDA_ENTRY STV_DEFAULT"
sgd_update_f16:
.text.sgd_update_f16:
        /* <DEDUP_REMOVED lines=13> */
[----:B------:R-:W2:Y:S01]  /*00d0*/  LDCU UR5, c[0x0][0x398] ;  /* 0x00007300ff0577ac */ /* 0x000ea20008000800 */
[----:B------:R-:W3:Y:S01]  /*00e0*/  LDCU UR4, c[0x0][0x370] ;  /* 0x00006e00ff0477ac */ /* 0x000ee20008000800 */
[----:B------:R-:W4:Y:S01]  /*00f0*/  LDCU.64 UR6, c[0x0][0x3a0] ;  /* 0x00007400ff0677ac */ /* 0x000f220008000a00 */
[----:B0-----:R-:W0:Y:S08]  /*0100*/  F2F.F16.F64 R3, UR10 ;  /* 0x0000000a00037d10 */ /* 0x001e300008300800 */
[----:B-1----:R-:W1:Y:S01]  /*0110*/  F2F.F16.F64 R7, UR12 ;  /* 0x0000000c00077d10 */ /* 0x002e620008300800 */
[----:B--2---:R-:W-:Y:S01]  /*0120*/  UISETP.NE.AND UP0, UPT, UR5, 0x2, UPT ;  /* 0x000000020500788c */ /* 0x004fe2000bf05270 */
[----:B---3--:R-:W-:-:S06]  /*0130*/  IMAD R0, R0, UR4, RZ ;  /* 0x0000000400007c24 */ /* 0x008fcc000f8e02ff */
[----:B----4-:R-:W2:Y:S01]  /*0140*/  F2F.F16.F64 R4, UR6 ;  /* 0x0000000600047d10 */ /* 0x010ea20008300800 */
[----:B------:R-:W3:Y:S01]  /*0150*/  LDCU.64 UR6, c[0x0][0x358] ;  /* 0x00006b00ff0677ac */ /* 0x000ee20008000a00 */
[----:B0-----:R-:W-:Y:S05]  /*0160*/  BRA.U !UP0, `(.L_x_20) ;  /* 0x0000000908747547 */ /* 0x001fea000b800000 */
[----:B------:R-:W-:-:S09]  /*0170*/  UISETP.NE.AND UP0, UPT, UR5, 0x1, UPT ;  /* 0x000000010500788c */ /* 0x000fd2000bf05270 */
[----:B------:R-:W-:Y:S05]  /*0180*/  BRA.U UP0, `(.L_x_21) ;  /* 0x0000000500407547 */ /* 0x000fea000b800000 */
[----:B------:R-:W0:Y:S01]  /*0190*/  LDCU UR4, c[0x0][0x388] ;  /* 0x00007100ff0477ac */ /* 0x000e220008000800 */
[----:B------:R-:W4:Y:S01]  /*01a0*/  LDCU.64 UR10, c[0x0][0x3c0] ;  /* 0x00007800ff0a77ac */ /* 0x000f220008000a00 */
[----:B------:R-:W1:Y:S01]  /*01b0*/  LDCU.128 UR12, c[0x0][0x3b0] ;  /* 0x00007600ff0c77ac */ /* 0x000e620008000c00 */
[----:B0-----:R-:W-:-:S09]  /*01c0*/  UISETP.NE.AND UP0, UPT, UR4, 0x1, UPT ;  /* 0x000000010400788c */ /* 0x001fd2000bf05270 */
[----:B-1--4-:R-:W-:Y:S05]  /*01d0*/  BRA.U !UP0, `(.L_x_22) ;  /* 0x0000000108d07547 */ /* 0x012fea000b800000 */
[----:B------:R-:W-:Y:S01]  /*01e0*/  UISETP.NE.AND UP0, UPT, UR4, 0x2, UPT ;  /* 0x000000020400788c */ /* 0x000fe2000bf05270 */
[----:B------:R-:W0:Y:S01]  /*01f0*/  LDCU.64 UR10, c[0x0][0x3c0] ;  /* 0x00007800ff0a77ac */ /* 0x000e220008000a00 */
[----:B------:R-:W1:Y:S01]  /*0200*/  LDCU.64 UR18, c[0x0][0x3c0] ;  /* 0x00007800ff1277ac */ /* 0x000e620008000a00 */
[----:B------:R-:W4:Y:S01]  /*0210*/  LDCU.64 UR16, c[0x0][0x3b0] ;  /* 0x00007600ff1077ac */ /* 0x000f220008000a00 */
[----:B------:R-:W0:Y:S05]  /*0220*/  LDCU.128 UR12, c[0x0][0x3b0] ;  /* 0x00007600ff0c77ac */ /* 0x000e2a0008000c00 */
[----:B------:R-:W-:Y:S05]  /*0230*/  BRA.U UP0, `(.L_x_23) ;  /* 0x00000001006c7547 */ /* 0x000fea000b800000 */
[----:B------:R-:W-:Y:S01]  /*0240*/  BSSY.RECONVERGENT B0, `(.L_x_24) ;  /* 0x0000019000007945 */ /* 0x000fe20003800200 */
.L_x_25:
[C---:B0-----:R-:W-:Y:S01]  /*0250*/  IMAD.SHL.U32 R10, R15.reuse, 0x2, RZ ;  /* 0x000000020f0a7824 */ /* 0x041fe200078e00ff */
[----:B------:R-:W-:-:S04]  /*0260*/  SHF.L.U64.HI R6, R15, 0x1, R2 ;  /* 0x000000010f067819 */ /* 0x000fc80000010202 */
[C---:B0-----:R-:W-:Y:S02]  /*0270*/  IADD3 R12, P1, PT, R10.reuse, UR10, RZ ;  /* 0x0000000a0a0c7c10 */ /* 0x041fe4000ff3e0ff */
[----:B------:R-:W-:Y:S02]  /*0280*/  IADD3 R8, P0, PT, R10, UR12, RZ ;  /* 0x0000000c0a087c10 */ /* 0x000fe4000ff1e0ff */
[----:B------:R-:W-:Y:S02]  /*0290*/  IADD3.X R13, PT, PT, R6, UR11, RZ, P1, !PT ;  /* 0x0000000b060d7c10 */ /* 0x000fe40008ffe4ff */
[----:B------:R-:W-:Y:S02]  /*02a0*/  IADD3 R10, P2, PT, R10, UR14, RZ ;  /* 0x0000000e0a0a7c10 */ /* 0x000fe4000ff5e0ff */
[C---:B------:R-:W-:Y:S02]  /*02b0*/  IADD3.X R9, PT, PT, R6.reuse, UR13, RZ, P0, !PT ;  /* 0x0000000d06097c10 */ /* 0x040fe400087fe4ff */
[----:B------:R-:W-:Y:S01]  /*02c0*/  IADD3.X R11, PT, PT, R6, UR15, RZ, P2, !PT ;  /* 0x0000000f060b7c10 */ /* 0x000fe200097fe4ff */
[----:B---3--:R-:W2:Y:S04]  /*02d0*/  LDG.E.U16 R13, desc[UR6][R12.64] ;  /* 0x000000060c0d7981 */ /* 0x008ea8000c1e1500 */
[----:B------:R-:W2:Y:S04]  /*02e0*/  LDG.E.U16 R14, desc[UR6][R8.64] ;  /* 0x00000006080e7981 */ /* 0x000ea8000c1e1500 */
[----:B------:R-:W3:Y:S01]  /*02f0*/  LDG.E.U16 R6, desc[UR6][R10.64] ;  /* 0x000000060a067981 */ /* 0x000ee2000c1e1500 */
[----:B--2---:R-:W-:-:S04]  /*0300*/  HFMA2 R13, R4.H0_H0, R14.H0_H0, R13.H0_H0 ;  /* 0x2000000e040d7231 */ /* 0x004fc8000004080d */
[----:B---3--:R-:W-:-:S05]  /*0310*/  HFMA2 R6, R7.H0_H0, R6.H0_H0, R13.H0_H0 ;  /* 0x2000000607067231 */ /* 0x008fca000004080d */
[----:B------:R-:W-:-:S05]  /*0320*/  PRMT R16, R6, 0x7610, R16 ;  /* 0x0000761006107816 */ /* 0x000fca0000000010 */
[----:B------:R0:W-:Y:S04]  /*0330*/  STG.E.U16 desc[UR6][R10.64], R16 ;  /* 0x000000100a007986 */ /* 0x0001e8000c101506 */
[----:B------:R-:W2:Y:S01]  /*0340*/  LDG.E.U16 R14, desc[UR6][R8.64] ;  /* 0x00000006080e7981 */ /* 0x000ea2000c1e1500 */
[----:B------:R-:W-:Y:S02]  /*0350*/  HFMA2 R6, R7.H0_H0, R6.H0_H0, R13.H0_H0 ;  /* 0x2000000607067231 */ /* 0x000fe4000004080d */
[----:B------:R-:W-:-:S04]  /*0360*/  IMAD.IADD R15, R0, 0x1, R5 ;  /* 0x00000001000f7824 */ /* 0x000fc800078e0205 */
[----:B------:R-:W-:Y:S01]  /*0370*/  IMAD.MOV.U32 R5, RZ, RZ, R15 ;  /* 0x000000ffff057224 */ /* 0x000fe200078e000f */
[----:B------:R-:W-:-:S04]  /*0380*/  ISETP.GE.U32.AND P0, PT, R15, UR8, PT ;  /* 0x000000080f007c0c */ /* 0x000fc8000bf06070 */
[----:B------:R-:W-:Y:S01]  /*0390*/  ISETP.GE.U32.AND.EX P0, PT, RZ, UR9, PT, P0 ;  /* 0x00000009ff007c0c */ /* 0x000fe2000bf06100 */
[----:B--2---:R-:W-:-:S05]  /*03a0*/  HFMA2 R6, -R6.H0_H0, R3.H0_H0, R14.H0_H0 ;  /* 0x2000000306067231 */ /* 0x004fca000004090e */
[----:B------:R0:W-:Y:S07]  /*03b0*/  STG.E.U16 desc[UR6][R8.64], R6 ;  /* 0x0000000608007986 */ /* 0x0001ee000c101506 */
[----:B------:R-:W-:Y:S05]  /*03c0*/  @!P0 BRA `(.L_x_25) ;  /* 0xfffffffc00a08947 */ /* 0x000fea000383ffff */
[----:B-1--4-:R-:W-:Y:S05]  /*03d0*/  BSYNC.RECONVERGENT B0 ;  /* 0x0000000000007941 */ /* 0x012fea0003800200 */
.L_x_24:
[----:B------:R-:W-:Y:S05]  /*03e0*/  EXIT ;  /* 0x000000000000794d */ /* 0x000fea0003800000 */
.L_x_23:
[----:B------:R-:W-:Y:S01]  /*03f0*/  BSSY.RECONVERGENT B0, `(.L_x_26) ;  /* 0x0000011000007945 */ /* 0x000fe20003800200 */
.L_x_27:
[C---:B------:R-:W-:Y:S01]  /*0400*/  IMAD.SHL.U32 R8, R15.reuse, 0x2, RZ ;  /* 0x000000020f087824 */ /* 0x040fe200078e00ff */
[----:B-1----:R-:W-:-:S04]  /*0410*/  SHF.L.U64.HI R9, R15, 0x1, R2 ;  /* 0x000000010f097819 */ /* 0x002fc80000010202 */
[C---:B----4-:R-:W-:Y:S02]  /*0420*/  IADD3 R6, P0, PT, R8.reuse, UR16, RZ ;  /* 0x0000001008067c10 */ /* 0x050fe4000ff1e0ff */
[----:B-1----:R-:W-:Y:S02]  /*0430*/  IADD3 R8, P1, PT, R8, UR18, RZ ;  /* 0x0000001208087c10 */ /* 0x002fe4000ff3e0ff */
[C---:B------:R-:W-:Y:S02]  /*0440*/  IADD3.X R7, PT, PT, R9.reuse, UR17, RZ, P0, !PT ;  /* 0x0000001109077c10 */ /* 0x040fe400087fe4ff */
[----:B------:R-:W-:-:S03]  /*0450*/  IADD3.X R9, PT, PT, R9, UR19, RZ, P1, !PT ;  /* 0x0000001309097c10 */ /* 0x000fc60008ffe4ff */
[----:B---3--:R-:W2:Y:S04]  /*0460*/  LDG.E.U16 R10, desc[UR6][R6.64] ;  /* 0x00000006060a7981 */ /* 0x008ea8000c1e1500 */
[----:B------:R-:W2:Y:S01]  /*0470*/  LDG.E.U16 R9, desc[UR6][R8.64] ;  /* 0x0000000608097981 */ /* 0x000ea2000c1e1500 */
[----:B------:R-:W-:-:S05]  /*0480*/  IMAD.IADD R15, R0, 0x1, R5 ;  /* 0x00000001000f7824 */ /* 0x000fca00078e0205 */
[----:B------:R-:W-:-:S04]  /*0490*/  ISETP.GE.U32.AND P0, PT, R15, UR8, PT ;  /* 0x000000080f007c0c */ /* 0x000fc8000bf06070 */
[----:B------:R-:W-:Y:S01]  /*04a0*/  ISETP.GE.U32.AND.EX P0, PT, RZ, UR9, PT, P0 ;  /* 0x00000009ff007c0c */ /* 0x000fe2000bf06100 */
[----:B------:R-:W-:Y:S02]  /*04b0*/  IMAD.MOV.U32 R5, RZ, RZ, R15 ;  /* 0x000000ffff057224 */ /* 0x000fe400078e000f */
[----:B--2---:R-:W-:-:S04]  /*04c0*/  HFMA2 R9, R4.H0_H0, R10.H0_H0, R9.H0_H0 ;  /* 0x2000000a04097231 */ /* 0x004fc80000040809 */
[----:B------:R-:W-:-:S05]  /*04d0*/  HFMA2 R9, -R9.H0_H0, R3.H0_H0, R10.H0_H0 ;  /* 0x2000000309097231 */ /* 0x000fca000004090a */
[----:B------:R1:W-:Y:S01]  /*04e0*/  STG.E.U16 desc[UR6][R6.64], R9 ;  /* 0x0000000906007986 */ /* 0x0003e2000c101506 */
[----:B------:R-:W-:Y:S05]  /*04f0*/  @!P0 BRA `(.L_x_27) ;  /* 0xfffffffc00c08947 */ /* 0x000fea000383ffff */
[----:B0-----:R-:W-:Y:S05]  /*0500*/  BSYNC.RECONVERGENT B0 ;  /* 0x0000000000007941 */ /* 0x001fea0003800200 */
.L_x_26:
[----:B------:R-:W-:Y:S05]  /*0510*/  EXIT ;  /* 0x000000000000794d */ /* 0x000fea0003800000 */
.L_x_22:
[C---:B0-----:R-:W-:Y:S01]  /*0520*/  IMAD.SHL.U32 R10, R15.reuse, 0x2, RZ ;  /* 0x000000020f0a7824 */ /* 0x041fe200078e00ff */
[----:B------:R-:W-:-:S04]  /*0530*/  SHF.L.U64.HI R6, R15, 0x1, R2 ;  /* 0x000000010f067819 */ /* 0x000fc80000010202 */
[C---:B------:R-:W-:Y:S02]  /*0540*/  IADD3 R12, P1, PT, R10.reuse, UR10, RZ ;  /* 0x0000000a0a0c7c10 */ /* 0x040fe4000ff3e0ff */
        /* <DEDUP_REMOVED lines=10> */
[----:B------:R0:W-:Y:S04]  /*05f0*/  STG.E.U16 desc[UR6][R10.64], R6 ;  /* 0x000000060a007986 */ /* 0x0001e8000c101506 */
[----:B------:R-:W2:Y:S01]  /*0600*/  LDG.E.U16 R14, desc[UR6][R8.64] ;  /* 0x00000006080e7981 */ /* 0x000ea2000c1e1500 */
[----:B------:R-:W-:-:S04]  /*0610*/  IMAD.IADD R15, R0, 0x1, R5 ;  /* 0x00000001000f7824 */ /* 0x000fc800078e0205 */
[----:B------:R-:W-:Y:S01]  /*0620*/  IMAD.MOV.U32 R5, RZ, RZ, R15 ;  /* 0x000000ffff057224 */ /* 0x000fe200078e000f */
[----:B------:R-:W-:-:S04]  /*0630*/  ISETP.GE.U32.AND P0, PT, R15, UR8, PT ;  /* 0x000000080f007c0c */ /* 0x000fc8000bf06070 */
[----:B------:R-:W-:Y:S01]  /*0640*/  ISETP.GE.U32.AND.EX P0, PT, RZ, UR9, PT, P0 ;  /* 0x00000009ff007c0c */ /* 0x000fe2000bf06100 */
[----:B--2---:R-:W-:-:S05]  /*0650*/  HFMA2 R14, -R6.H0_H0, R3.H0_H0, R14.H0_H0 ;  /* 0x20000003060e7231 */ /* 0x004fca000004090e */
[----:B------:R0:W-:Y:S07]  /*0660*/  STG.E.U16 desc[UR6][R8.64], R14 ;  /* 0x0000000e08007986 */ /* 0x0001ee000c101506 */
[----:B------:R-:W-:Y:S05]  /*0670*/  @!P0 BRA `(.L_x_22) ;  /* 0xfffffffc00a88947 */ /* 0x000fea000383ffff */
[----:B------:R-:W-:Y:S05]  /*0680*/  EXIT ;  /* 0x000000000000794d */ /* 0x000fea0003800000 */
.L_x_21:
        /* <DEDUP_REMOVED lines=12> */
.L_x_31:
[C---:B0-----:R-:W-:Y:S01]  /*0750*/  IMAD.SHL.U32 R8, R15.reuse, 0x2, RZ ;  /* 0x000000020f087824 */ /* 0x041fe200078e00ff */
[----:B------:R-:W-:-:S04]  /*0760*/  SHF.L.U64.HI R6, R15, 0x1, R2 ;  /* 0x000000010f067819 */ /* 0x000fc80000010202 */
[C---:B0-----:R-:W-:Y:S02]  /*0770*/  IADD3 R10, P0, PT, R8.reuse, UR10, RZ ;  /* 0x0000000a080a7c10 */ /* 0x041fe4000ff1e0ff */
[----:B------:R-:W-:Y:S02]  /*0780*/  IADD3 R12, P1, PT, R8, UR14, RZ ;  /* 0x0000000e080c7c10 */ /* 0x000fe4000ff3e0ff */
[C---:B------:R-:W-:Y:S02]  /*0790*/  IADD3.X R11, PT, PT, R6.reuse, UR11, RZ, P0, !PT ;  /* 0x0000000b060b7c10 */ /* 0x040fe400087fe4ff */
[----:B------:R-:W-:-:S03]  /*07a0*/  IADD3.X R13, PT, PT, R6, UR15, RZ, P1, !PT ;  /* 0x0000000f060d7c10 */ /* 0x000fc60008ffe4ff */
[----:B---3--:R-:W3:Y:S04]  /*07b0*/  LDG.E.U16 R10, desc[UR6][R10.64] ;  /* 0x000000060a0a7981 */ /* 0x008ee8000c1e1500 */
[----:B--2---:R-:W3:Y:S01]  /*07c0*/  LDG.E.U16 R4, desc[UR6][R12.64] ;  /* 0x000000060c047981 */ /* 0x004ee2000c1e1500 */
[----:B------:R-:W-:-:S04]  /*07d0*/  IADD3 R8, P0, PT, R8, UR12, RZ ;  /* 0x0000000c08087c10 */ /* 0x000fc8000ff1e0ff */
[----:B------:R-:W-:Y:S01]  /*07e0*/  IADD3.X R9, PT, PT, R6, UR13, RZ, P0, !PT ;  /* 0x0000000d06097c10 */ /* 0x000fe200087fe4ff */
        /* <DEDUP_REMOVED lines=13> */
.L_x_30:
[----:B------:R-:W-:Y:S05]  /*08c0*/  EXIT ;  /* 0x000000000000794d */ /* 0x000fea0003800000 */
.L_x_29:
[----:B------:R-:W-:Y:S01]  /*08d0*/  BSSY.RECONVERGENT B0, `(.L_x_32) ;  /* 0x0000010000007945 */ /* 0x000fe20003800200 */
.L_x_33:
[C---:B------:R-:W-:Y:S01]  /*08e0*/  IMAD.SHL.U32 R8, R15.reuse, 0x2, RZ ;  /* 0x000000020f087824 */ /* 0x040fe200078e00ff */
[----:B-12---:R-:W-:-:S04]  /*08f0*/  SHF.L.U64.HI R4, R15, 0x1, R2 ;  /* 0x000000010f047819 */ /* 0x006fc80000010202 */
        /* <DEDUP_REMOVED lines=10> */
[----:B--2---:R-:W-:-:S05]  /*09a0*/  HFMA2 R4, -R8.H0_H0, R3.H0_H0, R4.H0_H0 ;  /* 0x2000000308047231 */ /* 0x004fca0000040904 */
[----:B------:R1:W-:Y:S05]  /*09b0*/  STG.E.U16 desc[UR6][R6.64], R4 ;  /* 0x0000000406007986 */ /* 0x0003ea000c101506 */
[----:B------:R-:W-:Y:S05]  /*09c0*/  @!P0 BRA `(.L_x_33) ;  /* 0xfffffffc00c48947 */ /* 0x000fea000383ffff */
[----:B0-----:R-:W-:Y:S05]  /*09d0*/  BSYNC.RECONVERGENT B0 ;  /* 0x0000000000007941 */ /* 0x001fea0003800200 */
.L_x_32:
[----:B------:R-:W-:Y:S05]  /*09e0*/  EXIT ;  /* 0x000000000000794d */ /* 0x000fea0003800000 */
.L_x_28:
[C---:B0-----:R-:W-:Y:S01]  /*09f0*/  IMAD.SHL.U32 R8, R15.reuse, 0x2, RZ ;  /* 0x000000020f087824 */ /* 0x041fe200078e00ff */
[----:B------:R-:W-:-:S04]  /*0a00*/  SHF.L.U64.HI R6, R15, 0x1, R2 ;  /* 0x000000010f067819 */ /* 0x000fc80000010202 */
[C---:B------:R-:W-:Y:S02]  /*0a10*/  IADD3 R10, P0, PT, R8.reuse, UR10, RZ ;  /* 0x0000000a080a7c10 */ /* 0x040fe4000ff1e0ff */
        /* <DEDUP_REMOVED lines=18> */
.L_x_20:
[----:B------:R-:W0:Y:S02]  /*0b40*/  LDCU UR4, c[0x0][0x388] ;  /* 0x00007100ff0477ac */ /* 0x000e240008000800 */
[----:B0-----:R-:W-:-:S09]  /*0b50*/  UISETP.NE.AND UP0, UPT, UR4, 0x1, UPT ;  /* 0x000000010400788c */ /* 0x001fd2000bf05270 */
[----:B------:R-:W-:Y:S05]  /*0b60*/  BRA.U !UP0, `(.L_x_34) ;  /* 0x0000000108d07547 */ /* 0x000fea000b800000 */
[----:B------:R-:W-:-:S09]  /*0b70*/  UISETP.NE.AND UP0, UPT, UR4, 0x2, UPT ;  /* 0x000000020400788c */ /* 0x000fd2000bf05270 */
[----:B------:R-:W-:Y:S05]  /*0b80*/  BRA.U UP0, `(.L_x_35) ;  /* 0x0000000100747547 */ /* 0x000fea000b800000 */
[----:B--2---:R-:W-:Y:S01]  /*0b90*/  HMUL2 R4, R4.H0_H0, R3.H0_H0 ;  /* 0x2000000304047232 */ /* 0x004fe20000000800 */
[----:B------:R-:W0:Y:S01]  /*0ba0*/  LDCU.64 UR4, c[0x0][0x3c0] ;  /* 0x00007800ff0477ac */ /* 0x000e220008000a00 */
[----:B------:R-:W2:Y:S05]  /*0bb0*/  LDCU.128 UR12, c[0x0][0x3b0] ;  /* 0x00007600ff0c77ac */ /* 0x000eaa0008000c00 */
.L_x_36:
[C---:B----4-:R-:W-:Y:S01]  /*0bc0*/  IMAD.SHL.U32 R8, R15.reuse, 0x2, RZ ;  /* 0x000000020f087824 */ /* 0x050fe200078e00ff */
[----:B------:R-:W-:-:S04]  /*0bd0*/  SHF.L.U64.HI R9, R15, 0x1, R2 ;  /* 0x000000010f097819 */ /* 0x000fc80000010202 */
[C---:B0-----:R-:W-:Y:S02]  /*0be0*/  IADD3 R12, P0, PT, R8.reuse, UR4, RZ ;  /* 0x00000004080c7c10 */ /* 0x041fe4000ff1e0ff */
[----:B--2---:R-:W-:Y:S02]  /*0bf0*/  IADD3 R10, P1, PT, R8, UR14, RZ ;  /* 0x0000000e080a7c10 */ /* 0x004fe4000ff3e0ff */
[C---:B------:R-:W-:Y:S02]  /*0c00*/  IADD3.X R13, PT, PT, R9.reuse, UR5, RZ, P0, !PT ;  /* 0x00000005090d7c10 */ /* 0x040fe400087fe4ff */
[----:B------:R-:W-:-:S03]  /*0c10*/  IADD3.X R11, PT, PT, R9, UR15, RZ, P1, !PT ;  /* 0x0000000f090b7c10 */ /* 0x000fc60008ffe4ff */
[----:B---3--:R-:W1:Y:S04]  /*0c20*/  LDG.E.U16 R12, desc[UR6][R12.64] ;  /* 0x000000060c0c7981 */ /* 0x008e68000c1e1500 */
[----:B------:R-:W1:Y:S01]  /*0c30*/  LDG.E.U16 R6, desc[UR6][R10.64] ;  /* 0x000000060a067981 */ /* 0x000e62000c1e1500 */
[----:B------:R-:W-:-:S04]  /*0c40*/  IADD3 R8, P0, PT, R8, UR12, RZ ;  /* 0x0000000c08087c10 */ /* 0x000fc8000ff1e0ff */
[----:B------:R-:W-:-:S05]  /*0c50*/  IADD3.X R9, PT, PT, R9, UR13, RZ, P0, !PT ;  /* 0x0000000d09097c10 */ /* 0x000fca00087fe4ff */
[----:B------:R-:W2:Y:S01]  /*0c60*/  LDG.E.U16 R15, desc[UR6][R8.64] ;  /* 0x00000006080f7981 */ /* 0x000ea2000c1e1500 */
[----:B-1----:R-:W-:-:S05]  /*0c70*/  HFMA2 R6, R7.H0_H0, R6.H0_H0, R12.H0_H0 ;  /* 0x2000000607067231 */ /* 0x002fca000004080c */
[----:B------:R-:W-:-:S05]  /*0c80*/  PRMT R13, R6, 0x7610, R13 ;  /* 0x00007610060d7816 */ /* 0x000fca000000000d */
[----:B------:R4:W-:Y:S04]  /*0c90*/  STG.E.U16 desc[UR6][R10.64], R13 ;  /* 0x0000000d0a007986 */ /* 0x0009e8000c101506 */
[----:B------:R-:W3:Y:S01]  /*0ca0*/  LDG.E.U16 R17, desc[UR6][R8.64] ;  /* 0x0000000608117981 */ /* 0x000ee2000c1e1500 */
[----:B--2---:R-:W-:Y:S02]  /*0cb0*/  HMUL2 R15, R4.H0_H0, R15.H0_H0 ;  /* 0x2000000f040f7232 */ /* 0x004fe40000000800 */
[----:B------:R-:W-:-:S04]  /*0cc0*/  HFMA2 R6, R7.H0_H0, R6.H0_H0, R12.H0_H0 ;  /* 0x2000000607067231 */ /* 0x000fc8000004080c */
[----:B------:R-:W-:Y:S02]  /*0cd0*/  HFMA2 R6, R6.H0_H0, R3.H0_H0, R15.H0_H0 ;  /* 0x2000000306067231 */ /* 0x000fe4000004080f */
[----:B------:R-:W-:-:S05]  /*0ce0*/  IMAD.IADD R15, R0, 0x1, R5 ;  /* 0x00000001000f7824 */ /* 0x000fca00078e0205 */
[----:B------:R-:W-:-:S04]  /*0cf0*/  ISETP.GE.U32.AND P0, PT, R15, UR8, PT ;  /* 0x000000080f007c0c */ /* 0x000fc8000bf06070 */
[----:B------:R-:W-:Y:S01]  /*0d00*/  ISETP.GE.U32.AND.EX P0, PT, RZ, UR9, PT, P0 ;  /* 0x00000009ff007c0c */ /* 0x000fe2000bf06100 */
[----:B------:R-:W-:Y:S02]  /*0d10*/  IMAD.MOV.U32 R5, RZ, RZ, R15 ;  /* 0x000000ffff057224 */ /* 0x000fe400078e000f */
[----:B---3--:R-:W-:-:S05]  /*0d20*/  HADD2 R6, R17.H0_H0, -R6.H0_H0 ;  /* 0xa000000611067230 */ /* 0x008fca0000000800 */
[----:B------:R4:W-:Y:S05]  /*0d30*/  STG.E.U16 desc[UR6][R8.64], R6 ;  /* 0x0000000608007986 */ /* 0x0009ea000c101506 */
[----:B------:R-:W-:Y:S05]  /*0d40*/  @!P0 BRA `(.L_x_36) ;  /* 0xfffffffc009c8947 */ /* 0x000fea000383ffff */
[----:B------:R-:W-:Y:S05]  /*0d50*/  EXIT ;  /* 0x000000000000794d */ /* 0x000fea0003800000 */
.L_x_35:
[----:B--2---:R-:W-:Y:S01]  /*0d60*/  HMUL2 R10, R4.H0_H0, R3.H0_H0 ;  /* 0x20000003040a7232 */ /* 0x004fe20000000800 */
[----:B------:R-:W0:Y:S01]  /*0d70*/  LDCU.64 UR10, c[0x0][0x3c0] ;  /* 0x00007800ff0a77ac */ /* 0x000e220008000a00 */
[----:B------:R-:W2:Y:S05]  /*0d80*/  LDCU.64 UR4, c[0x0][0x3b0] ;  /* 0x00007600ff0477ac */ /* 0x000eaa0008000a00 */
.L_x_37:
[C---:B------:R-:W-:Y:S01]  /*0d90*/  IMAD.SHL.U32 R8, R15.reuse, 0x2, RZ ;  /* 0x000000020f087824 */ /* 0x040fe200078e00ff */
[----:B----4-:R-:W-:-:S04]  /*0da0*/  SHF.L.U64.HI R4, R15, 0x1, R2 ;  /* 0x000000010f047819 */ /* 0x010fc80000010202 */
[C---:B--2---:R-:W-:Y:S02]  /*0db0*/  IADD3 R6, P0, PT, R8.reuse, UR4, RZ ;  /* 0x0000000408067c10 */ /* 0x044fe4000ff1e0ff */
[----:B0-----:R-:W-:Y:S02]  /*0dc0*/  IADD3 R8, P1, PT, R8, UR10, RZ ;  /* 0x0000000a08087c10 */ /* 0x001fe4000ff3e0ff */
[C---:B-1----:R-:W-:Y:S02]  /*0dd0*/  IADD3.X R7, PT, PT, R4.reuse, UR5, RZ, P0, !PT ;  /* 0x0000000504077c10 */ /* 0x042fe400087fe4ff */
[----:B------:R-:W-:-:S03]  /*0de0*/  IADD3.X R9, PT, PT, R4, UR11, RZ, P1, !PT ;  /* 0x0000000b04097c10 */ /* 0x000fc60008ffe4ff */
[----:B---3--:R-:W2:Y:S04]  /*0df0*/  LDG.E.U16 R11, desc[UR6][R6.64] ;  /* 0x00000006060b7981 */ /* 0x008ea8000c1e1500 */
[----:B------:R-:W3:Y:S01]  /*0e00*/  LDG.E.U16 R8, desc[UR6][R8.64] ;  /* 0x0000000608087981 */ /* 0x000ee2000c1e1500 */
[----:B------:R-:W-:-:S04]  /*0e10*/  IMAD.IADD R15, R0, 0x1, R5 ;  /* 0x00000001000f7824 */ /* 0x000fc800078e0205 */
[----:B------:R-:W-:Y:S01]  /*0e20*/  IMAD.MOV.U32 R5, RZ, RZ, R15 ;  /* 0x000000ffff057224 */ /* 0x000fe200078e000f */
[----:B------:R-:W-:-:S04]  /*0e30*/  ISETP.GE.U32.AND P0, PT, R15, UR8, PT ;  /* 0x000000080f007c0c */ /* 0x000fc8000bf06070 */
[----:B------:R-:W-:Y:S01]  /*0e40*/  ISETP.GE.U32.AND.EX P0, PT, RZ, UR9, PT, P0 ;  /* 0x00000009ff007c0c */ /* 0x000fe2000bf06100 */
[----:B--2---:R-:W-:-:S04]  /*0e50*/  HMUL2 R4, R10.H0_H0, R11.H0_H0 ;  /* 0x2000000b0a047232 */ /* 0x004fc80000000800 */
[----:B---3--:R-:W-:-:S04]  /*0e60*/  HFMA2 R4, R8.H0_H0, R3.H0_H0, R4.H0_H0 ;  /* 0x2000000308047231 */ /* 0x008fc80000040804 */
[----:B------:R-:W-:-:S05]  /*0e70*/  HADD2 R4, R11.H0_H0, -R4.H0_H0 ;  /* 0xa00000040b047230 */ /* 0x000fca0000000800 */
[----:B------:R4:W-:Y:S01]  /*0e80*/  STG.E.U16 desc[UR6][R6.64], R4 ;  /* 0x0000000406007986 */ /* 0x0009e2000c101506 */
[----:B------:R-:W-:Y:S05]  /*0e90*/  @!P0 BRA `(.L_x_37) ;  /* 0xfffffffc00bc8947 */ /* 0x000fea000383ffff */
[----:B------:R-:W-:Y:S05]  /*0ea0*/  EXIT ;  /* 0x000000000000794d */ /* 0x000fea0003800000 */
.L_x_34:
[----:B--2---:R-:W-:Y:S01]  /*0eb0*/  HMUL2 R14, R4.H0_H0, R3.H0_H0 ;  /* 0x20000003040e7232 */ /* 0x004fe20000000800 */
[----:B------:R-:W0:Y:S01]  /*0ec0*/  LDCU.64 UR4, c[0x0][0x3c0] ;  /* 0x00007800ff0477ac */ /* 0x000e220008000a00 */
[----:B------:R-:W2:Y:S05]  /*0ed0*/  LDCU.128 UR12, c[0x0][0x3b0] ;  /* 0x00007600ff0c77ac */ /* 0x000eaa0008000c00 */
.L_x_38:
[C---:B------:R-:W-:Y:S01]  /*0ee0*/  IMAD.SHL.U32 R8, R15.reuse, 0x2, RZ ;  /* 0x000000020f087824 */ /* 0x040fe200078e00ff */
        /* <DEDUP_REMOVED lines=11> */
[----:B------:R4:W-:Y:S04]  /*0fa0*/  STG.E.U16 desc[UR6][R10.64], R4 ;  /* 0x000000040a007986 */ /* 0x0009e8000c101506 */
[----:B------:R-:W3:Y:S01]  /*0fb0*/  LDG.E.U16 R6, desc[UR6][R8.64] ;  /* 0x0000000608067981 */ /* 0x000ee2000c1e1500 */
[----:B--2---:R-:W-:-:S04]  /*0fc0*/  HMUL2 R15, R14.H0_H0, R15.H0_H0 ;  /* 0x2000000f0e0f7232 */ /* 0x004fc80000000800 */
[----:B------:R-:W-:-:S04]  /*0fd0*/  HFMA2 R15, R4.H0_H0, R3.H0_H0, R15.H0_H0 ;  /* 0x20000003040f7231 */ /* 0x000fc8000004080f */
[----:B---3--:R-:W-:Y:S02]  /*0fe0*/  HADD2 R6, R6.H0_H0, -R15.H0_H0 ;  /* 0xa000000f06067230 */ /* 0x008fe40000000800 */
[----:B------:R-:W-:-:S03]  /*0ff0*/  IMAD.IADD R15, R0, 0x1, R5 ;  /* 0x00000001000f7824 */ /* 0x000fc600078e0205 */
[----:B------:R4:W-:Y:S02]  /*1000*/  STG.E.U16 desc[UR6][R8.64], R6 ;  /* 0x0000000608007986 */ /* 0x0009e4000c101506 */
[----:B------:R-:W-:-:S04]  /*1010*/  ISETP.GE.U32.AND P0, PT, R15, UR8, PT ;  /* 0x000000080f007c0c */ /* 0x000fc8000bf06070 */
[----:B------:R-:W-:Y:S01]  /*1020*/  ISETP.GE.U32.AND.EX P0, PT, RZ, UR9, PT, P0 ;  /* 0x00000009ff007c0c */ /* 0x000fe2000bf06100 */
[----:B------:R-:W-:-:S12]  /*1030*/  IMAD.MOV.U32 R5, RZ, RZ, R15 ;  /* 0x000000ffff057224 */ /* 0x000fd800078e000f */
[----:B----4-:R-:W-:Y:S05]  /*1040*/  @!P0 BRA `(.L_x_38) ;  /* 0xfffffffc00a48947 */ /* 0x010fea000383ffff */
[----:B------:R-:W-:Y:S05]  /*1050*/  EXIT ;  /* 0x000000000000794d */ /* 0x000fea0003800000 */
.L_x_39:
        /* <DEDUP_REMOVED lines=10> */
.L_x_43:


//--------------------- .nv.shared.reserved.0     --------------------------
	.section	.nv.shared.reserved.0,"aw",@nobits
	.weak		__nv_reservedSMEM_offset_0_alias
	.size		__nv_reservedSMEM_offset_0_alias, 0, 64
	.other		__nv_reservedSMEM_offset_0_alias,@"STO_CUDA_RESERVED_SHARED STV_DEFAULT"
__nv_reservedSMEM_offset_0_alias:
	.zero		0
	.zero		64


//--------------------- .nv.constant0.sgd_update_amp_f16 --------------------------
	.section	.nv.constant0.sgd_update_amp_f16,"a",@progbits
	.sectionflags	@""
	.align	4
.nv.constant0.sgd_update_amp_f16:
	.zero		968


//--------------------- .nv.constant0.sgd_update_f64 --------------------------
	.section	.nv.constant0.sgd_update_f64,"a",@progbits
	.sectionflags	@""
	.align	4
.nv.constant0.sgd_update_f64:
	.zero		968


//--------------------- .nv.constant0.sgd_update_f32 --------------------------
	.section	.nv.constant0.sgd_update_f32,"a",@progbits
	.sectionflags	@""
	.align	4
.nv.constant0.sgd_update_f32:
	.zero		968


//--------------------- .nv.constant0.sgd_update_f16 --------------------------
	.section	.nv.constant0.sgd_update_f16,"a",@progbits
	.sectionflags	@""
	.align	4
.nv.constant0.sgd_update_f16:
	.zero		968


//--------------------- SYMBOLS --------------------------

	.type		.nv.reservedSmem.offset0,@object
	.size		.nv.reservedSmem.offset0,0x4
